//
// Generated by NVIDIA NVVM Compiler
//
// Compiler Build ID: CL-36424714
// Cuda compilation tools, release 13.0, V13.0.88
// Based on NVVM 20.0.0
//

.version 9.0
.target sm_100
.address_size 64

	// .globl	_Z26rms_norm_kernel_sequentialPK13__nv_bfloat16S1_PS_if
// _ZZ20rms_norm_kernel_treePK13__nv_bfloat16S1_PS_ifE4rstd has been demoted
.extern .shared .align 16 .b8 shared[];

.visible .entry _Z26rms_norm_kernel_sequentialPK13__nv_bfloat16S1_PS_if(
	.param .u64 .ptr .align 1 _Z26rms_norm_kernel_sequentialPK13__nv_bfloat16S1_PS_if_param_0,
	.param .u64 .ptr .align 1 _Z26rms_norm_kernel_sequentialPK13__nv_bfloat16S1_PS_if_param_1,
	.param .u64 .ptr .align 1 _Z26rms_norm_kernel_sequentialPK13__nv_bfloat16S1_PS_if_param_2,
	.param .u32 _Z26rms_norm_kernel_sequentialPK13__nv_bfloat16S1_PS_if_param_3,
	.param .f32 _Z26rms_norm_kernel_sequentialPK13__nv_bfloat16S1_PS_if_param_4
)
{
	.reg .pred 	%p<19>;
	.reg .b16 	%rs<75>;
	.reg .b32 	%r<42>;
	.reg .b32 	%f<148>;
	.reg .b64 	%rd<62>;

	ld.param.u64 	%rd21, [_Z26rms_norm_kernel_sequentialPK13__nv_bfloat16S1_PS_if_param_0];
	ld.param.u64 	%rd22, [_Z26rms_norm_kernel_sequentialPK13__nv_bfloat16S1_PS_if_param_1];
	ld.param.u64 	%rd23, [_Z26rms_norm_kernel_sequentialPK13__nv_bfloat16S1_PS_if_param_2];
	ld.param.u32 	%r27, [_Z26rms_norm_kernel_sequentialPK13__nv_bfloat16S1_PS_if_param_3];
	ld.param.f32 	%f15, [_Z26rms_norm_kernel_sequentialPK13__nv_bfloat16S1_PS_if_param_4];
	cvta.to.global.u64 	%rd1, %rd23;
	cvta.to.global.u64 	%rd2, %rd22;
	cvta.to.global.u64 	%rd3, %rd21;
	mov.u32 	%r28, %ctaid.x;
	mul.lo.s32 	%r29, %r27, %r28;
	cvt.s64.s32 	%rd4, %r29;
	mul.wide.s32 	%rd24, %r29, 2;
	add.s64 	%rd5, %rd3, %rd24;
	setp.lt.s32 	%p1, %r27, 1;
	mov.f32 	%f147, 0f00000000;
	@%p1 bra 	$L__BB0_13;
	and.b32  	%r1, %r27, 15;
	setp.lt.u32 	%p2, %r27, 16;
	mov.f32 	%f147, 0f00000000;
	mov.b32 	%r35, 0;
	@%p2 bra 	$L__BB0_4;
	and.b32  	%r35, %r27, 2147483632;
	neg.s32 	%r33, %r35;
	shl.b64 	%rd25, %rd4, 1;
	add.s64 	%rd26, %rd25, %rd3;
	add.s64 	%rd57, %rd26, 16;
	mov.f32 	%f147, 0f00000000;
$L__BB0_3:
	.pragma "nounroll";
	ld.global.nc.u16 	%rs1, [%rd57+-16];
	// begin inline asm
	{ cvt.f32.bf16 %f20, %rs1;}

	// end inline asm
	fma.rn.f32 	%f36, %f20, %f20, %f147;
	ld.global.nc.u16 	%rs2, [%rd57+-14];
	// begin inline asm
	{ cvt.f32.bf16 %f21, %rs2;}

	// end inline asm
	fma.rn.f32 	%f37, %f21, %f21, %f36;
	ld.global.nc.u16 	%rs3, [%rd57+-12];
	// begin inline asm
	{ cvt.f32.bf16 %f22, %rs3;}

	// end inline asm
	fma.rn.f32 	%f38, %f22, %f22, %f37;
	ld.global.nc.u16 	%rs4, [%rd57+-10];
	// begin inline asm
	{ cvt.f32.bf16 %f23, %rs4;}

	// end inline asm
	fma.rn.f32 	%f39, %f23, %f23, %f38;
	ld.global.nc.u16 	%rs5, [%rd57+-8];
	// begin inline asm
	{ cvt.f32.bf16 %f24, %rs5;}

	// end inline asm
	fma.rn.f32 	%f40, %f24, %f24, %f39;
	ld.global.nc.u16 	%rs6, [%rd57+-6];
	// begin inline asm
	{ cvt.f32.bf16 %f25, %rs6;}

	// end inline asm
	fma.rn.f32 	%f41, %f25, %f25, %f40;
	ld.global.nc.u16 	%rs7, [%rd57+-4];
	// begin inline asm
	{ cvt.f32.bf16 %f26, %rs7;}

	// end inline asm
	fma.rn.f32 	%f42, %f26, %f26, %f41;
	ld.global.nc.u16 	%rs8, [%rd57+-2];
	// begin inline asm
	{ cvt.f32.bf16 %f27, %rs8;}

	// end inline asm
	fma.rn.f32 	%f43, %f27, %f27, %f42;
	ld.global.nc.u16 	%rs9, [%rd57];
	// begin inline asm
	{ cvt.f32.bf16 %f28, %rs9;}

	// end inline asm
	fma.rn.f32 	%f44, %f28, %f28, %f43;
	ld.global.nc.u16 	%rs10, [%rd57+2];
	// begin inline asm
	{ cvt.f32.bf16 %f29, %rs10;}

	// end inline asm
	fma.rn.f32 	%f45, %f29, %f29, %f44;
	ld.global.nc.u16 	%rs11, [%rd57+4];
	// begin inline asm
	{ cvt.f32.bf16 %f30, %rs11;}

	// end inline asm
	fma.rn.f32 	%f46, %f30, %f30, %f45;
	ld.global.nc.u16 	%rs12, [%rd57+6];
	// begin inline asm
	{ cvt.f32.bf16 %f31, %rs12;}

	// end inline asm
	fma.rn.f32 	%f47, %f31, %f31, %f46;
	ld.global.nc.u16 	%rs13, [%rd57+8];
	// begin inline asm
	{ cvt.f32.bf16 %f32, %rs13;}

	// end inline asm
	fma.rn.f32 	%f48, %f32, %f32, %f47;
	ld.global.nc.u16 	%rs14, [%rd57+10];
	// begin inline asm
	{ cvt.f32.bf16 %f33, %rs14;}

	// end inline asm
	fma.rn.f32 	%f49, %f33, %f33, %f48;
	ld.global.nc.u16 	%rs15, [%rd57+12];
	// begin inline asm
	{ cvt.f32.bf16 %f34, %rs15;}

	// end inline asm
	fma.rn.f32 	%f50, %f34, %f34, %f49;
	ld.global.nc.u16 	%rs16, [%rd57+14];
	// begin inline asm
	{ cvt.f32.bf16 %f35, %rs16;}

	// end inline asm
	fma.rn.f32 	%f147, %f35, %f35, %f50;
	add.s32 	%r33, %r33, 16;
	add.s64 	%rd57, %rd57, 32;
	setp.ne.s32 	%p3, %r33, 0;
	@%p3 bra 	$L__BB0_3;
$L__BB0_4:
	setp.eq.s32 	%p4, %r1, 0;
	@%p4 bra 	$L__BB0_13;
	and.b32  	%r7, %r27, 7;
	setp.lt.u32 	%p5, %r1, 8;
	@%p5 bra 	$L__BB0_7;
	mul.wide.u32 	%rd27, %r35, 2;
	add.s64 	%rd28, %rd5, %rd27;
	ld.global.nc.u16 	%rs17, [%rd28];
	// begin inline asm
	{ cvt.f32.bf16 %f52, %rs17;}

	// end inline asm
	fma.rn.f32 	%f60, %f52, %f52, %f147;
	ld.global.nc.u16 	%rs18, [%rd28+2];
	// begin inline asm
	{ cvt.f32.bf16 %f53, %rs18;}

	// end inline asm
	fma.rn.f32 	%f61, %f53, %f53, %f60;
	ld.global.nc.u16 	%rs19, [%rd28+4];
	// begin inline asm
	{ cvt.f32.bf16 %f54, %rs19;}

	// end inline asm
	fma.rn.f32 	%f62, %f54, %f54, %f61;
	ld.global.nc.u16 	%rs20, [%rd28+6];
	// begin inline asm
	{ cvt.f32.bf16 %f55, %rs20;}

	// end inline asm
	fma.rn.f32 	%f63, %f55, %f55, %f62;
	ld.global.nc.u16 	%rs21, [%rd28+8];
	// begin inline asm
	{ cvt.f32.bf16 %f56, %rs21;}

	// end inline asm
	fma.rn.f32 	%f64, %f56, %f56, %f63;
	ld.global.nc.u16 	%rs22, [%rd28+10];
	// begin inline asm
	{ cvt.f32.bf16 %f57, %rs22;}

	// end inline asm
	fma.rn.f32 	%f65, %f57, %f57, %f64;
	ld.global.nc.u16 	%rs23, [%rd28+12];
	// begin inline asm
	{ cvt.f32.bf16 %f58, %rs23;}

	// end inline asm
	fma.rn.f32 	%f66, %f58, %f58, %f65;
	ld.global.nc.u16 	%rs24, [%rd28+14];
	// begin inline asm
	{ cvt.f32.bf16 %f59, %rs24;}

	// end inline asm
	fma.rn.f32 	%f147, %f59, %f59, %f66;
	add.s32 	%r35, %r35, 8;
$L__BB0_7:
	setp.eq.s32 	%p6, %r7, 0;
	@%p6 bra 	$L__BB0_13;
	and.b32  	%r10, %r27, 3;
	setp.lt.u32 	%p7, %r7, 4;
	@%p7 bra 	$L__BB0_10;
	mul.wide.u32 	%rd29, %r35, 2;
	add.s64 	%rd30, %rd5, %rd29;
	ld.global.nc.u16 	%rs25, [%rd30];
	// begin inline asm
	{ cvt.f32.bf16 %f68, %rs25;}

	// end inline asm
	fma.rn.f32 	%f72, %f68, %f68, %f147;
	ld.global.nc.u16 	%rs26, [%rd30+2];
	// begin inline asm
	{ cvt.f32.bf16 %f69, %rs26;}

	// end inline asm
	fma.rn.f32 	%f73, %f69, %f69, %f72;
	ld.global.nc.u16 	%rs27, [%rd30+4];
	// begin inline asm
	{ cvt.f32.bf16 %f70, %rs27;}

	// end inline asm
	fma.rn.f32 	%f74, %f70, %f70, %f73;
	ld.global.nc.u16 	%rs28, [%rd30+6];
	// begin inline asm
	{ cvt.f32.bf16 %f71, %rs28;}

	// end inline asm
	fma.rn.f32 	%f147, %f71, %f71, %f74;
	add.s32 	%r35, %r35, 4;
$L__BB0_10:
	setp.eq.s32 	%p8, %r10, 0;
	@%p8 bra 	$L__BB0_13;
	shl.b64 	%rd31, %rd4, 1;
	mul.wide.u32 	%rd32, %r35, 2;
	add.s64 	%rd33, %rd31, %rd32;
	add.s64 	%rd58, %rd3, %rd33;
	neg.s32 	%r37, %r10;
$L__BB0_12:
	.pragma "nounroll";
	ld.global.nc.u16 	%rs29, [%rd58];
	// begin inline asm
	{ cvt.f32.bf16 %f75, %rs29;}

	// end inline asm
	fma.rn.f32 	%f147, %f75, %f75, %f147;
	add.s64 	%rd58, %rd58, 2;
	add.s32 	%r37, %r37, 1;
	setp.ne.s32 	%p9, %r37, 0;
	@%p9 bra 	$L__BB0_12;
$L__BB0_13:
	setp.lt.s32 	%p10, %r27, 1;
	cvt.rn.f32.s32 	%f76, %r27;
	div.rn.f32 	%f77, %f147, %f76;
	add.f32 	%f78, %f15, %f77;
	rsqrt.approx.f32 	%f14, %f78;
	@%p10 bra 	$L__BB0_25;
	and.b32  	%r16, %r27, 7;
	setp.lt.u32 	%p11, %r27, 8;
	mov.b32 	%r40, 0;
	@%p11 bra 	$L__BB0_17;
	and.b32  	%r40, %r27, 2147483640;
	neg.s32 	%r38, %r40;
	shl.b64 	%rd34, %rd4, 1;
	add.s64 	%rd35, %rd34, 8;
	add.s64 	%rd61, %rd3, %rd35;
	add.s64 	%rd60, %rd2, 8;
	add.s64 	%rd59, %rd1, %rd35;
$L__BB0_16:
	.pragma "nounroll";
	ld.global.nc.u16 	%rs30, [%rd61+-8];
	// begin inline asm
	{ cvt.f32.bf16 %f79, %rs30;}

	// end inline asm
	ld.global.nc.u16 	%rs31, [%rd60+-8];
	// begin inline asm
	{ cvt.f32.bf16 %f80, %rs31;}

	// end inline asm
	mul.f32 	%f103, %f14, %f79;
	mul.f32 	%f81, %f103, %f80;
	// begin inline asm
	{  cvt.rn.bf16.f32 %rs32, %f81;}

	// end inline asm
	st.global.u16 	[%rd59+-8], %rs32;
	ld.global.nc.u16 	%rs33, [%rd61+-6];
	// begin inline asm
	{ cvt.f32.bf16 %f82, %rs33;}

	// end inline asm
	ld.global.nc.u16 	%rs34, [%rd60+-6];
	// begin inline asm
	{ cvt.f32.bf16 %f83, %rs34;}

	// end inline asm
	mul.f32 	%f104, %f14, %f82;
	mul.f32 	%f84, %f104, %f83;
	// begin inline asm
	{  cvt.rn.bf16.f32 %rs35, %f84;}

	// end inline asm
	st.global.u16 	[%rd59+-6], %rs35;
	ld.global.nc.u16 	%rs36, [%rd61+-4];
	// begin inline asm
	{ cvt.f32.bf16 %f85, %rs36;}

	// end inline asm
	ld.global.nc.u16 	%rs37, [%rd60+-4];
	// begin inline asm
	{ cvt.f32.bf16 %f86, %rs37;}

	// end inline asm
	mul.f32 	%f105, %f14, %f85;
	mul.f32 	%f87, %f105, %f86;
	// begin inline asm
	{  cvt.rn.bf16.f32 %rs38, %f87;}

	// end inline asm
	st.global.u16 	[%rd59+-4], %rs38;
	ld.global.nc.u16 	%rs39, [%rd61+-2];
	// begin inline asm
	{ cvt.f32.bf16 %f88, %rs39;}

	// end inline asm
	ld.global.nc.u16 	%rs40, [%rd60+-2];
	// begin inline asm
	{ cvt.f32.bf16 %f89, %rs40;}

	// end inline asm
	mul.f32 	%f106, %f14, %f88;
	mul.f32 	%f90, %f106, %f89;
	// begin inline asm
	{  cvt.rn.bf16.f32 %rs41, %f90;}

	// end inline asm
	st.global.u16 	[%rd59+-2], %rs41;
	ld.global.nc.u16 	%rs42, [%rd61];
	// begin inline asm
	{ cvt.f32.bf16 %f91, %rs42;}

	// end inline asm
	ld.global.nc.u16 	%rs43, [%rd60];
	// begin inline asm
	{ cvt.f32.bf16 %f92, %rs43;}

	// end inline asm
	mul.f32 	%f107, %f14, %f91;
	mul.f32 	%f93, %f107, %f92;
	// begin inline asm
	{  cvt.rn.bf16.f32 %rs44, %f93;}

	// end inline asm
	st.global.u16 	[%rd59], %rs44;
	ld.global.nc.u16 	%rs45, [%rd61+2];
	// begin inline asm
	{ cvt.f32.bf16 %f94, %rs45;}

	// end inline asm
	ld.global.nc.u16 	%rs46, [%rd60+2];
	// begin inline asm
	{ cvt.f32.bf16 %f95, %rs46;}

	// end inline asm
	mul.f32 	%f108, %f14, %f94;
	mul.f32 	%f96, %f108, %f95;
	// begin inline asm
	{  cvt.rn.bf16.f32 %rs47, %f96;}

	// end inline asm
	st.global.u16 	[%rd59+2], %rs47;
	ld.global.nc.u16 	%rs48, [%rd61+4];
	// begin inline asm
	{ cvt.f32.bf16 %f97, %rs48;}

	// end inline asm
	ld.global.nc.u16 	%rs49, [%rd60+4];
	// begin inline asm
	{ cvt.f32.bf16 %f98, %rs49;}

	// end inline asm
	mul.f32 	%f109, %f14, %f97;
	mul.f32 	%f99, %f109, %f98;
	// begin inline asm
	{  cvt.rn.bf16.f32 %rs50, %f99;}

	// end inline asm
	st.global.u16 	[%rd59+4], %rs50;
	ld.global.nc.u16 	%rs51, [%rd61+6];
	// begin inline asm
	{ cvt.f32.bf16 %f100, %rs51;}

	// end inline asm
	ld.global.nc.u16 	%rs52, [%rd60+6];
	// begin inline asm
	{ cvt.f32.bf16 %f101, %rs52;}

	// end inline asm
	mul.f32 	%f110, %f14, %f100;
	mul.f32 	%f102, %f110, %f101;
	// begin inline asm
	{  cvt.rn.bf16.f32 %rs53, %f102;}

	// end inline asm
	st.global.u16 	[%rd59+6], %rs53;
	add.s32 	%r38, %r38, 8;
	add.s64 	%rd61, %rd61, 16;
	add.s64 	%rd60, %rd60, 16;
	add.s64 	%rd59, %rd59, 16;
	setp.ne.s32 	%p12, %r38, 0;
	@%p12 bra 	$L__BB0_16;
$L__BB0_17:
	setp.eq.s32 	%p13, %r16, 0;
	@%p13 bra 	$L__BB0_25;
	and.b32  	%r22, %r27, 3;
	setp.lt.u32 	%p14, %r16, 4;
	@%p14 bra 	$L__BB0_20;
	cvt.u64.u32 	%rd36, %r40;
	mul.wide.u32 	%rd37, %r40, 2;
	add.s64 	%rd38, %rd5, %rd37;
	ld.global.nc.u16 	%rs54, [%rd38];
	// begin inline asm
	{ cvt.f32.bf16 %f111, %rs54;}

	// end inline asm
	add.s64 	%rd39, %rd2, %rd37;
	ld.global.nc.u16 	%rs55, [%rd39];
	// begin inline asm
	{ cvt.f32.bf16 %f112, %rs55;}

	// end inline asm
	mul.f32 	%f123, %f14, %f111;
	mul.f32 	%f113, %f123, %f112;
	// begin inline asm
	{  cvt.rn.bf16.f32 %rs56, %f113;}

	// end inline asm
	add.s64 	%rd40, %rd36, %rd4;
	shl.b64 	%rd41, %rd40, 1;
	add.s64 	%rd42, %rd1, %rd41;
	st.global.u16 	[%rd42], %rs56;
	ld.global.nc.u16 	%rs57, [%rd38+2];
	// begin inline asm
	{ cvt.f32.bf16 %f114, %rs57;}

	// end inline asm
	ld.global.nc.u16 	%rs58, [%rd39+2];
	// begin inline asm
	{ cvt.f32.bf16 %f115, %rs58;}

	// end inline asm
	mul.f32 	%f124, %f14, %f114;
	mul.f32 	%f116, %f124, %f115;
	// begin inline asm
	{  cvt.rn.bf16.f32 %rs59, %f116;}

	// end inline asm
	st.global.u16 	[%rd42+2], %rs59;
	ld.global.nc.u16 	%rs60, [%rd38+4];
	// begin inline asm
	{ cvt.f32.bf16 %f117, %rs60;}

	// end inline asm
	ld.global.nc.u16 	%rs61, [%rd39+4];
	// begin inline asm
	{ cvt.f32.bf16 %f118, %rs61;}

	// end inline asm
	mul.f32 	%f125, %f14, %f117;
	mul.f32 	%f119, %f125, %f118;
	// begin inline asm
	{  cvt.rn.bf16.f32 %rs62, %f119;}

	// end inline asm
	st.global.u16 	[%rd42+4], %rs62;
	ld.global.nc.u16 	%rs63, [%rd38+6];
	// begin inline asm
	{ cvt.f32.bf16 %f120, %rs63;}

	// end inline asm
	ld.global.nc.u16 	%rs64, [%rd39+6];
	// begin inline asm
	{ cvt.f32.bf16 %f121, %rs64;}

	// end inline asm
	mul.f32 	%f126, %f14, %f120;
	mul.f32 	%f122, %f126, %f121;
	// begin inline asm
	{  cvt.rn.bf16.f32 %rs65, %f122;}

	// end inline asm
	st.global.u16 	[%rd42+6], %rs65;
	add.s32 	%r40, %r40, 4;
$L__BB0_20:
	setp.eq.s32 	%p15, %r22, 0;
	@%p15 bra 	$L__BB0_25;
	setp.eq.s32 	%p16, %r22, 1;
	@%p16 bra 	$L__BB0_23;
	cvt.u64.u32 	%rd43, %r40;
	mul.wide.u32 	%rd44, %r40, 2;
	add.s64 	%rd45, %rd5, %rd44;
	ld.global.nc.u16 	%rs66, [%rd45];
	// begin inline asm
	{ cvt.f32.bf16 %f127, %rs66;}

	// end inline asm
	add.s64 	%rd46, %rd2, %rd44;
	ld.global.nc.u16 	%rs67, [%rd46];
	// begin inline asm
	{ cvt.f32.bf16 %f128, %rs67;}

	// end inline asm
	mul.f32 	%f133, %f14, %f127;
	mul.f32 	%f129, %f133, %f128;
	// begin inline asm
	{  cvt.rn.bf16.f32 %rs68, %f129;}

	// end inline asm
	add.s64 	%rd47, %rd43, %rd4;
	shl.b64 	%rd48, %rd47, 1;
	add.s64 	%rd49, %rd1, %rd48;
	st.global.u16 	[%rd49], %rs68;
	ld.global.nc.u16 	%rs69, [%rd45+2];
	// begin inline asm
	{ cvt.f32.bf16 %f130, %rs69;}

	// end inline asm
	ld.global.nc.u16 	%rs70, [%rd46+2];
	// begin inline asm
	{ cvt.f32.bf16 %f131, %rs70;}

	// end inline asm
	mul.f32 	%f134, %f14, %f130;
	mul.f32 	%f132, %f134, %f131;
	// begin inline asm
	{  cvt.rn.bf16.f32 %rs71, %f132;}

	// end inline asm
	st.global.u16 	[%rd49+2], %rs71;
	add.s32 	%r40, %r40, 2;
$L__BB0_23:
	and.b32  	%r32, %r27, 1;
	setp.eq.b32 	%p17, %r32, 1;
	not.pred 	%p18, %p17;
	@%p18 bra 	$L__BB0_25;
	cvt.u64.u32 	%rd50, %r40;
	mul.wide.u32 	%rd51, %r40, 2;
	add.s64 	%rd52, %rd5, %rd51;
	ld.global.nc.u16 	%rs72, [%rd52];
	// begin inline asm
	{ cvt.f32.bf16 %f135, %rs72;}

	// end inline asm
	add.s64 	%rd53, %rd2, %rd51;
	ld.global.nc.u16 	%rs73, [%rd53];
	// begin inline asm
	{ cvt.f32.bf16 %f136, %rs73;}

	// end inline asm
	mul.f32 	%f138, %f14, %f135;
	mul.f32 	%f137, %f138, %f136;
	// begin inline asm
	{  cvt.rn.bf16.f32 %rs74, %f137;}

	// end inline asm
	add.s64 	%rd54, %rd50, %rd4;
	shl.b64 	%rd55, %rd54, 1;
	add.s64 	%rd56, %rd1, %rd55;
	st.global.u16 	[%rd56], %rs74;
$L__BB0_25:
	ret;

}
	// .globl	_Z20rms_norm_kernel_treePK13__nv_bfloat16S1_PS_if
.visible .entry _Z20rms_norm_kernel_treePK13__nv_bfloat16S1_PS_if(
	.param .u64 .ptr .align 1 _Z20rms_norm_kernel_treePK13__nv_bfloat16S1_PS_if_param_0,
	.param .u64 .ptr .align 1 _Z20rms_norm_kernel_treePK13__nv_bfloat16S1_PS_if_param_1,
	.param .u64 .ptr .align 1 _Z20rms_norm_kernel_treePK13__nv_bfloat16S1_PS_if_param_2,
	.param .u32 _Z20rms_norm_kernel_treePK13__nv_bfloat16S1_PS_if_param_3,
	.param .f32 _Z20rms_norm_kernel_treePK13__nv_bfloat16S1_PS_if_param_4
)
{
	.reg .pred 	%p<19>;
	.reg .b16 	%rs<5>;
	.reg .b32 	%r<42>;
	.reg .b32 	%f<43>;
	.reg .b64 	%rd<19>;
	// demoted variable
	.shared .align 4 .f32 _ZZ20rms_norm_kernel_treePK13__nv_bfloat16S1_PS_ifE4rstd;
	ld.param.u64 	%rd7, [_Z20rms_norm_kernel_treePK13__nv_bfloat16S1_PS_if_param_0];
	ld.param.u64 	%rd5, [_Z20rms_norm_kernel_treePK13__nv_bfloat16S1_PS_if_param_1];
	ld.param.u64 	%rd6, [_Z20rms_norm_kernel_treePK13__nv_bfloat16S1_PS_if_param_2];
	ld.param.u32 	%r9, [_Z20rms_norm_kernel_treePK13__nv_bfloat16S1_PS_if_param_3];
	ld.param.f32 	%f9, [_Z20rms_norm_kernel_treePK13__nv_bfloat16S1_PS_if_param_4];
	cvta.to.global.u64 	%rd8, %rd7;
	mov.u32 	%r10, %ctaid.x;
	mul.lo.s32 	%r11, %r9, %r10;
	cvt.s64.s32 	%rd1, %r11;
	mul.wide.s32 	%rd9, %r11, 2;
	add.s64 	%rd2, %rd8, %rd9;
	mov.u32 	%r41, %tid.x;
	setp.ge.s32 	%p1, %r41, %r9;
	mov.f32 	%f41, 0f00000000;
	@%p1 bra 	$L__BB1_3;
	mov.f32 	%f41, 0f00000000;
	mov.u32 	%r2, %ntid.x;
	mov.u32 	%r40, %r41;
$L__BB1_2:
	mul.wide.s32 	%rd10, %r40, 2;
	add.s64 	%rd11, %rd2, %rd10;
	ld.global.nc.u16 	%rs1, [%rd11];
	// begin inline asm
	{ cvt.f32.bf16 %f12, %rs1;}

	// end inline asm
	fma.rn.f32 	%f41, %f12, %f12, %f41;
	add.s32 	%r40, %r40, %r2;
	setp.lt.s32 	%p2, %r40, %r9;
	@%p2 bra 	$L__BB1_2;
$L__BB1_3:
	and.b32  	%r5, %r41, 31;
	mov.b32 	%r12, %f41;
	shfl.sync.down.b32	%r13|%p3, %r12, 16, 31, -1;
	mov.b32 	%f13, %r13;
	add.f32 	%f14, %f41, %f13;
	mov.b32 	%r14, %f14;
	shfl.sync.down.b32	%r15|%p4, %r14, 8, 31, -1;
	mov.b32 	%f15, %r15;
	add.f32 	%f16, %f14, %f15;
	mov.b32 	%r16, %f16;
	shfl.sync.down.b32	%r17|%p5, %r16, 4, 31, -1;
	mov.b32 	%f17, %r17;
	add.f32 	%f18, %f16, %f17;
	mov.b32 	%r18, %f18;
	shfl.sync.down.b32	%r19|%p6, %r18, 2, 31, -1;
	mov.b32 	%f19, %r19;
	add.f32 	%f20, %f18, %f19;
	mov.b32 	%r20, %f20;
	shfl.sync.down.b32	%r21|%p7, %r20, 1, 31, -1;
	mov.b32 	%f21, %r21;
	add.f32 	%f4, %f20, %f21;
	setp.ne.s32 	%p8, %r5, 0;
	@%p8 bra 	$L__BB1_5;
	shr.u32 	%r22, %r41, 3;
	mov.u32 	%r23, shared;
	add.s32 	%r24, %r23, %r22;
	st.shared.f32 	[%r24], %f4;
$L__BB1_5:
	bar.sync 	0;
	mov.u32 	%r6, %ntid.x;
	add.s32 	%r25, %r6, 31;
	shr.u32 	%r26, %r25, 5;
	setp.ge.u32 	%p9, %r41, %r26;
	mov.f32 	%f42, 0f00000000;
	@%p9 bra 	$L__BB1_7;
	shl.b32 	%r27, %r5, 2;
	mov.u32 	%r28, shared;
	add.s32 	%r29, %r28, %r27;
	ld.shared.f32 	%f42, [%r29];
$L__BB1_7:
	setp.gt.u32 	%p10, %r41, 31;
	@%p10 bra 	$L__BB1_10;
	mov.b32 	%r30, %f42;
	shfl.sync.down.b32	%r31|%p11, %r30, 16, 31, -1;
	mov.b32 	%f23, %r31;
	add.f32 	%f24, %f42, %f23;
	mov.b32 	%r32, %f24;
	shfl.sync.down.b32	%r33|%p12, %r32, 8, 31, -1;
	mov.b32 	%f25, %r33;
	add.f32 	%f26, %f24, %f25;
	mov.b32 	%r34, %f26;
	shfl.sync.down.b32	%r35|%p13, %r34, 4, 31, -1;
	mov.b32 	%f27, %r35;
	add.f32 	%f28, %f26, %f27;
	mov.b32 	%r36, %f28;
	shfl.sync.down.b32	%r37|%p14, %r36, 2, 31, -1;
	mov.b32 	%f29, %r37;
	add.f32 	%f30, %f28, %f29;
	mov.b32 	%r38, %f30;
	shfl.sync.down.b32	%r39|%p15, %r38, 1, 31, -1;
	mov.b32 	%f31, %r39;
	add.f32 	%f7, %f30, %f31;
	setp.ne.s32 	%p16, %r41, 0;
	@%p16 bra 	$L__BB1_10;
	cvt.rn.f32.s32 	%f32, %r9;
	div.rn.f32 	%f33, %f7, %f32;
	add.f32 	%f34, %f9, %f33;
	rsqrt.approx.f32 	%f35, %f34;
	st.shared.f32 	[_ZZ20rms_norm_kernel_treePK13__nv_bfloat16S1_PS_ifE4rstd], %f35;
$L__BB1_10:
	setp.ge.s32 	%p17, %r41, %r9;
	bar.sync 	0;
	@%p17 bra 	$L__BB1_13;
	ld.shared.f32 	%f8, [_ZZ20rms_norm_kernel_treePK13__nv_bfloat16S1_PS_ifE4rstd];
	cvta.to.global.u64 	%rd3, %rd5;
	cvta.to.global.u64 	%rd4, %rd6;
$L__BB1_12:
	cvt.s64.s32 	%rd12, %r41;
	mul.wide.s32 	%rd13, %r41, 2;
	add.s64 	%rd14, %rd2, %rd13;
	ld.global.nc.u16 	%rs2, [%rd14];
	// begin inline asm
	{ cvt.f32.bf16 %f36, %rs2;}

	// end inline asm
	add.s64 	%rd15, %rd3, %rd13;
	ld.global.nc.u16 	%rs3, [%rd15];
	// begin inline asm
	{ cvt.f32.bf16 %f37, %rs3;}

	// end inline asm
	mul.f32 	%f39, %f36, %f8;
	mul.f32 	%f38, %f37, %f39;
	// begin inline asm
	{  cvt.rn.bf16.f32 %rs4, %f38;}

	// end inline asm
	add.s64 	%rd16, %rd12, %rd1;
	shl.b64 	%rd17, %rd16, 1;
	add.s64 	%rd18, %rd4, %rd17;
	st.global.u16 	[%rd18], %rs4;
	add.s32 	%r41, %r41, %r6;
	setp.lt.s32 	%p18, %r41, %r9;
	@%p18 bra 	$L__BB1_12;
$L__BB1_13:
	ret;

}


// ===== COMPILED SASS (sm_100) =====

	.target	sm_100

	.elftype	@"ET_EXEC"


//--------------------- .note.nv.tkinfo           --------------------------
	.section	.note.nv.tkinfo,"",@"SHT_NOTE"
	.sectionflags	@"SHF_NOTE_NV_TKINFO"
	.tkinfo
        /*0018*/ 	.word	0x00000002
        /*0030*/ 	.string	""
        /*0030*/ 	.string	"ptxas"
        /*0030*/ 	.string	"Cuda compilation tools, release 13.0, V13.0.88"
        /*0030*/ 	.string	"Build cuda_13.0.r13.0/compiler.36424714_0"
        /*0030*/ 	.string	"-arch sm_100 -m 64 "



//--------------------- .note.nv.cuinfo           --------------------------
	.section	.note.nv.cuinfo,"",@"SHT_NOTE"
	.sectionflags	@"SHF_NOTE_NV_CUINFO"
        /*0018*/ 	.short	0x0002
        /*001a*/ 	.short	0x0064
        /*001c*/ 	.short	0x0082
	.zero		2


//--------------------- .nv.info                  --------------------------
	.section	.nv.info,"",@"SHT_CUDA_INFO"
	.align	4


	//----- nvinfo : EIATTR_REGCOUNT
	.align		4
        /*0000*/ 	.byte	0x04, 0x2f
        /*0002*/ 	.short	(.L_1 - .L_0)
	.align		4
.L_0:
        /*0004*/ 	.word	index@(_Z26rms_norm_kernel_sequentialPK13__nv_bfloat16S1_PS_if)
        /*0008*/ 	.word	0x0000001f


	//----- nvinfo : EIATTR_FRAME_SIZE
	.align		4
.L_1:
        /*000c*/ 	.byte	0x04, 0x11
        /*000e*/ 	.short	(.L_3 - .L_2)
	.align		4
.L_2:
        /*0010*/ 	.word	index@($__internal_1_$__cuda_sm3x_div_rn_noftz_f32_slowpath)
        /*0014*/ 	.word	0x00000000


	//----- nvinfo : EIATTR_FRAME_SIZE
	.align		4
.L_3:
        /*0018*/ 	.byte	0x04, 0x11
        /*001a*/ 	.short	(.L_5 - .L_4)
	.align		4
.L_4:
        /*001c*/ 	.word	index@(_Z26rms_norm_kernel_sequentialPK13__nv_bfloat16S1_PS_if)
        /*0020*/ 	.word	0x00000000


	//----- nvinfo : EIATTR_REGCOUNT
	.align		4
.L_5:
        /*0024*/ 	.byte	0x04, 0x2f
        /*0026*/ 	.short	(.L_7 - .L_6)
	.align		4
.L_6:
        /*0028*/ 	.word	index@(_Z20rms_norm_kernel_treePK13__nv_bfloat16S1_PS_if)
        /*002c*/ 	.word	0x00000015


	//----- nvinfo : EIATTR_FRAME_SIZE
	.align		4
.L_7:
        /*0030*/ 	.byte	0x04, 0x11
        /*0032*/ 	.short	(.L_9 - .L_8)
	.align		4
.L_8:
        /*0034*/ 	.word	index@($__internal_0_$__cuda_sm3x_div_rn_noftz_f32_slowpath)
        /*0038*/ 	.word	0x00000000


	//----- nvinfo : EIATTR_FRAME_SIZE
	.align		4
.L_9:
        /*003c*/ 	.byte	0x04, 0x11
        /*003e*/ 	.short	(.L_11 - .L_10)
	.align		4
.L_10:
        /*0040*/ 	.word	index@(_Z20rms_norm_kernel_treePK13__nv_bfloat16S1_PS_if)
        /*0044*/ 	.word	0x00000000


	//----- nvinfo : EIATTR_MIN_STACK_SIZE
	.align		4
.L_11:
        /*0048*/ 	.byte	0x04, 0x12
        /*004a*/ 	.short	(.L_13 - .L_12)
	.align		4
.L_12:
        /*004c*/ 	.word	index@(_Z20rms_norm_kernel_treePK13__nv_bfloat16S1_PS_if)
        /*0050*/ 	.word	0x00000000


	//----- nvinfo : EIATTR_MIN_STACK_SIZE
	.align		4
.L_13:
        /*0054*/ 	.byte	0x04, 0x12
        /*0056*/ 	.short	(.L_15 - .L_14)
	.align		4
.L_14:
        /*0058*/ 	.word	index@(_Z26rms_norm_kernel_sequentialPK13__nv_bfloat16S1_PS_if)
        /*005c*/ 	.word	0x00000000
.L_15:


//--------------------- .nv.compat                --------------------------
	.section	.nv.compat,"",@"SHT_CUDA_COMPAT_INFO"
	.align	4
        /*0000*/ 	.byte	0x02, 0x09, 0x00, 0x00, 0x02, 0x02, 0x01, 0x00, 0x02, 0x05, 0x05, 0x00, 0x03, 0x07, 0x01, 0x01
        /*0010*/ 	.byte	0x02, 0x03, 0x00, 0x00, 0x02, 0x06, 0x01, 0x00, 0x04, 0x0b, 0x08, 0x00, 0x01, 0x00, 0x00, 0x00
        /*0020*/ 	.byte	0x00, 0x00, 0x00, 0x00


//--------------------- .nv.info._Z20rms_norm_kernel_treePK13__nv_bfloat16S1_PS_if --------------------------
	.section	.nv.info._Z20rms_norm_kernel_treePK13__nv_bfloat16S1_PS_if,"",@"SHT_CUDA_INFO"
	.sectionflags	@""
	.align	4


	//----- nvinfo : EIATTR_CUDA_API_VERSION
	.align		4
        /*0000*/ 	.byte	0x04, 0x37
        /*0002*/ 	.short	(.L_17 - .L_16)
.L_16:
        /*0004*/ 	.word	0x00000082


	//----- nvinfo : EIATTR_KPARAM_INFO
	.align		4
.L_17:
        /*0008*/ 	.byte	0x04, 0x17
        /*000a*/ 	.short	(.L_19 - .L_18)
.L_18:
        /*000c*/ 	.word	0x00000000
        /*0010*/ 	.short	0x0004
        /*0012*/ 	.short	0x001c
        /*0014*/ 	.byte	0x00, 0xf0, 0x11, 0x00


	//----- nvinfo : EIATTR_KPARAM_INFO
	.align		4
.L_19:
        /*0018*/ 	.byte	0x04, 0x17
        /*001a*/ 	.short	(.L_21 - .L_20)
.L_20:
        /*001c*/ 	.word	0x00000000
        /*0020*/ 	.short	0x0003
        /*0022*/ 	.short	0x0018
        /*0024*/ 	.byte	0x00, 0xf0, 0x11, 0x00


	//----- nvinfo : EIATTR_KPARAM_INFO
	.align		4
.L_21:
        /*0028*/ 	.byte	0x04, 0x17
        /*002a*/ 	.short	(.L_23 - .L_22)
.L_22:
        /*002c*/ 	.word	0x00000000
        /*0030*/ 	.short	0x0002
        /*0032*/ 	.short	0x0010
        /*0034*/ 	.byte	0x00, 0xf5, 0x21, 0x00


	//----- nvinfo : EIATTR_KPARAM_INFO
	.align		4
.L_23:
        /*0038*/ 	.byte	0x04, 0x17
        /*003a*/ 	.short	(.L_25 - .L_24)
.L_24:
        /*003c*/ 	.word	0x00000000
        /*0040*/ 	.short	0x0001
        /*0042*/ 	.short	0x0008
        /*0044*/ 	.byte	0x00, 0xf5, 0x21, 0x00


	//----- nvinfo : EIATTR_KPARAM_INFO
	.align		4
.L_25:
        /*0048*/ 	.byte	0x04, 0x17
        /*004a*/ 	.short	(.L_27 - .L_26)
.L_26:
        /*004c*/ 	.word	0x00000000
        /*0050*/ 	.short	0x0000
        /*0052*/ 	.short	0x0000
        /*0054*/ 	.byte	0x00, 0xf5, 0x21, 0x00


	//----- nvinfo : EIATTR_SPARSE_MMA_MASK
	.align		4
.L_27:
        /*0058*/ 	.byte	0x03, 0x50
        /*005a*/ 	.short	0x0000


	//----- nvinfo : EIATTR_MAXREG_COUNT
	.align		4
        /*005c*/ 	.byte	0x03, 0x1b
        /*005e*/ 	.short	0x00ff


	//----- nvinfo : EIATTR_NUM_BARRIERS
	.align		4
        /*0060*/ 	.byte	0x02, 0x4c
        /*0062*/ 	.byte	0x01
	.zero		1


	//----- nvinfo : EIATTR_MERCURY_ISA_VERSION
	.align		4
        /*0064*/ 	.byte	0x03, 0x5f
        /*0066*/ 	.short	0x0101


	//----- nvinfo : EIATTR_COOP_GROUP_MASK_REGIDS
	.align		4
        /*0068*/ 	.byte	0x04, 0x29
        /*006a*/ 	.short	(.L_29 - .L_28)


	//   ....[0]....
.L_28:
        /*006c*/ 	.word	0xffffffff


	//   ....[1]....
        /*0070*/ 	.word	0xffffffff


	//   ....[2]....
        /*0074*/ 	.word	0xffffffff


	//   ....[3]....
        /*0078*/ 	.word	0xffffffff


	//   ....[4]....
        /*007c*/ 	.word	0xffffffff


	//   ....[5]....
        /*0080*/ 	.word	0xffffffff


	//   ....[6]....
        /*0084*/ 	.word	0xffffffff


	//   ....[7]....
        /*0088*/ 	.word	0xffffffff


	//   ....[8]....
        /*008c*/ 	.word	0xffffffff


	//   ....[9]....
        /*0090*/ 	.word	0xffffffff


	//   ....[10]....
        /*0094*/ 	.word	0x0500000c


	//   ....[11]....
        /*0098*/ 	.word	0x0500000c


	//   ....[12]....
        /*009c*/ 	.word	0x0500000c


	//   ....[13]....
        /*00a0*/ 	.word	0x0500000c


	//   ....[14]....
        /*00a4*/ 	.word	0x0500000c


	//----- nvinfo : EIATTR_COOP_GROUP_INSTR_OFFSETS
	.align		4
.L_29:
        /*00a8*/ 	.byte	0x04, 0x28
        /*00aa*/ 	.short	(.L_31 - .L_30)


	//   ....[0]....
.L_30:
        /*00ac*/ 	.word	0x00000170


	//   ....[1]....
        /*00b0*/ 	.word	0x000001f0


	//   ....[2]....
        /*00b4*/ 	.word	0x00000260


	//   ....[3]....
        /*00b8*/ 	.word	0x00000290


	//   ....[4]....
        /*00bc*/ 	.word	0x000002e0


	//   ....[5]....
        /*00c0*/ 	.word	0x00000380


	//   ....[6]....
        /*00c4*/ 	.word	0x000003a0


	//   ....[7]....
        /*00c8*/ 	.word	0x000003c0


	//   ....[8]....
        /*00cc*/ 	.word	0x000003e0


	//   ....[9]....
        /*00d0*/ 	.word	0x00000400


	//   ....[10]....
        /*00d4*/ 	.word	0x000007e0


	//   ....[11]....
        /*00d8*/ 	.word	0x00000850


	//   ....[12]....
        /*00dc*/ 	.word	0x000008c0


	//   ....[13]....
        /*00e0*/ 	.word	0x00000930


	//   ....[14]....
        /*00e4*/ 	.word	0x000009a0


	//----- nvinfo : EIATTR_VRC_CTA_INIT_COUNT
	.align		4
.L_31:
        /*00e8*/ 	.byte	0x02, 0x4a
	.zero		1
	.zero		1


	//----- nvinfo : EIATTR_EXIT_INSTR_OFFSETS
	.align		4
        /*00ec*/ 	.byte	0x04, 0x1c
        /*00ee*/ 	.short	(.L_33 - .L_32)


	//   ....[0]....
.L_32:
        /*00f0*/ 	.word	0x00000600


	//   ....[1]....
        /*00f4*/ 	.word	0x00000790


	//----- nvinfo : EIATTR_CRS_STACK_SIZE
	.align		4
.L_33:
        /*00f8*/ 	.byte	0x04, 0x1e
        /*00fa*/ 	.short	(.L_35 - .L_34)
.L_34:
        /*00fc*/ 	.word	0x00000000


	//----- nvinfo : EIATTR_CBANK_PARAM_SIZE
	.align		4
.L_35:
        /*0100*/ 	.byte	0x03, 0x19
        /*0102*/ 	.short	0x0020


	//----- nvinfo : EIATTR_PARAM_CBANK
	.align		4
        /*0104*/ 	.byte	0x04, 0x0a
        /*0106*/ 	.short	(.L_37 - .L_36)
	.align		4
.L_36:
        /*0108*/ 	.word	index@(.nv.constant0._Z20rms_norm_kernel_treePK13__nv_bfloat16S1_PS_if)
        /*010c*/ 	.short	0x0380
        /*010e*/ 	.short	0x0020


	//----- nvinfo : EIATTR_SW_WAR
	.align		4
.L_37:
        /*0110*/ 	.byte	0x04, 0x36
        /*0112*/ 	.short	(.L_39 - .L_38)
.L_38:
        /*0114*/ 	.word	0x00000008
.L_39:


//--------------------- .nv.info._Z26rms_norm_kernel_sequentialPK13__nv_bfloat16S1_PS_if --------------------------
	.section	.nv.info._Z26rms_norm_kernel_sequentialPK13__nv_bfloat16S1_PS_if,"",@"SHT_CUDA_INFO"
	.sectionflags	@""
	.align	4


	//----- nvinfo : EIATTR_CUDA_API_VERSION
	.align		4
        /*0000*/ 	.byte	0x04, 0x37
        /*0002*/ 	.short	(.L_41 - .L_40)
.L_40:
        /*0004*/ 	.word	0x00000082


	//----- nvinfo : EIATTR_KPARAM_INFO
	.align		4
.L_41:
        /*0008*/ 	.byte	0x04, 0x17
        /*000a*/ 	.short	(.L_43 - .L_42)
.L_42:
        /*000c*/ 	.word	0x00000000
        /*0010*/ 	.short	0x0004
        /*0012*/ 	.short	0x001c
        /*0014*/ 	.byte	0x00, 0xf0, 0x11, 0x00


	//----- nvinfo : EIATTR_KPARAM_INFO
	.align		4
.L_43:
        /*0018*/ 	.byte	0x04, 0x17
        /*001a*/ 	.short	(.L_45 - .L_44)
.L_44:
        /*001c*/ 	.word	0x00000000
        /*0020*/ 	.short	0x0003
        /*0022*/ 	.short	0x0018
        /*0024*/ 	.byte	0x00, 0xf0, 0x11, 0x00


	//----- nvinfo : EIATTR_KPARAM_INFO
	.align		4
.L_45:
        /*0028*/ 	.byte	0x04, 0x17
        /*002a*/ 	.short	(.L_47 - .L_46)
.L_46:
        /*002c*/ 	.word	0x00000000
        /*0030*/ 	.short	0x0002
        /*0032*/ 	.short	0x0010
        /*0034*/ 	.byte	0x00, 0xf5, 0x21, 0x00


	//----- nvinfo : EIATTR_KPARAM_INFO
	.align		4
.L_47:
        /*0038*/ 	.byte	0x04, 0x17
        /*003a*/ 	.short	(.L_49 - .L_48)
.L_48:
        /*003c*/ 	.word	0x00000000
        /*0040*/ 	.short	0x0001
        /*0042*/ 	.short	0x0008
        /*0044*/ 	.byte	0x00, 0xf5, 0x21, 0x00


	//----- nvinfo : EIATTR_KPARAM_INFO
	.align		4
.L_49:
        /*0048*/ 	.byte	0x04, 0x17
        /*004a*/ 	.short	(.L_51 - .L_50)
.L_50:
        /*004c*/ 	.word	0x00000000
        /*0050*/ 	.short	0x0000
        /*0052*/ 	.short	0x0000
        /*0054*/ 	.byte	0x00, 0xf5, 0x21, 0x00


	//----- nvinfo : EIATTR_SPARSE_MMA_MASK
	.align		4
.L_51:
        /*0058*/ 	.byte	0x03, 0x50
        /*005a*/ 	.short	0x0000


	//----- nvinfo : EIATTR_MAXREG_COUNT
	.align		4
        /*005c*/ 	.byte	0x03, 0x1b
        /*005e*/ 	.short	0x00ff


	//----- nvinfo : EIATTR_MERCURY_ISA_VERSION
	.align		4
        /*0060*/ 	.byte	0x03, 0x5f
        /*0062*/ 	.short	0x0101


	//----- nvinfo : EIATTR_VRC_CTA_INIT_COUNT
	.align		4
        /*0064*/ 	.byte	0x02, 0x4a
	.zero		1
	.zero		1


	//----- nvinfo : EIATTR_EXIT_INSTR_OFFSETS
	.align		4
        /*0068*/ 	.byte	0x04, 0x1c
        /*006a*/ 	.short	(.L_53 - .L_52)


	//   ....[0]....
.L_52:
        /*006c*/ 	.word	0x00000a20


	//   ....[1]....
        /*0070*/ 	.word	0x00001070


	//   ....[2]....
        /*0074*/ 	.word	0x00001350


	//   ....[3]....
        /*0078*/ 	.word	0x00001530


	//   ....[4]....
        /*007c*/ 	.word	0x00001640


	//----- nvinfo : EIATTR_CRS_STACK_SIZE
	.align		4
.L_53:
        /*0080*/ 	.byte	0x04, 0x1e
        /*0082*/ 	.short	(.L_55 - .L_54)
.L_54:
        /*0084*/ 	.word	0x00000000


	//----- nvinfo : EIATTR_CBANK_PARAM_SIZE
	.align		4
.L_55:
        /*0088*/ 	.byte	0x03, 0x19
        /*008a*/ 	.short	0x0020


	//----- nvinfo : EIATTR_PARAM_CBANK
	.align		4
        /*008c*/ 	.byte	0x04, 0x0a
        /*008e*/ 	.short	(.L_57 - .L_56)
	.align		4
.L_56:
        /*0090*/ 	.word	index@(.nv.constant0._Z26rms_norm_kernel_sequentialPK13__nv_bfloat16S1_PS_if)
        /*0094*/ 	.short	0x0380
        /*0096*/ 	.short	0x0020


	//----- nvinfo : EIATTR_SW_WAR
	.align		4
.L_57:
        /*0098*/ 	.byte	0x04, 0x36
        /*009a*/ 	.short	(.L_59 - .L_58)
.L_58:
        /*009c*/ 	.word	0x00000008
.L_59:


//--------------------- .nv.callgraph             --------------------------
	.section	.nv.callgraph,"",@"SHT_CUDA_CALLGRAPH"
	.align	4
	.sectionentsize	8
	.align		4
        /*0000*/ 	.word	0x00000000
	.align		4
        /*0004*/ 	.word	0xffffffff
	.align		4
        /*0008*/ 	.word	0x00000000
	.align		4
        /*000c*/ 	.word	0xfffffffe
	.align		4
        /*0010*/ 	.word	0x00000000
	.align		4
        /*0014*/ 	.word	0xfffffffd
	.align		4
        /*0018*/ 	.word	0x00000000
	.align		4
        /*001c*/ 	.word	0xfffffffc


//--------------------- .text._Z20rms_norm_kernel_treePK13__nv_bfloat16S1_PS_if --------------------------
	.section	.text._Z20rms_norm_kernel_treePK13__nv_bfloat16S1_PS_if,"ax",@progbits
	.align	128
        .global         _Z20rms_norm_kernel_treePK13__nv_bfloat16S1_PS_if
        .type           _Z20rms_norm_kernel_treePK13__nv_bfloat16S1_PS_if,@function
        .size           _Z20rms_norm_kernel_treePK13__nv_bfloat16S1_PS_if,(.L_x_46 - _Z20rms_norm_kernel_treePK13__nv_bfloat16S1_PS_if)
        .other          _Z20rms_norm_kernel_treePK13__nv_bfloat16S1_PS_if,@"STO_CUDA_ENTRY STV_DEFAULT"
_Z20rms_norm_kernel_treePK13__nv_bfloat16S1_PS_if:
.text._Z20rms_norm_kernel_treePK13__nv_bfloat16S1_PS_if:
[----:B------:R-:W-:Y:S01]  /*0000*/  LDC R1, c[0x0][0x37c] ;  /* 0x0000df00ff017b82 */ /* 0x000fe20000000800 */
[----:B------:R-:W0:Y:S07]  /*0010*/  S2R R7, SR_TID.X ;  /* 0x0000000000077919 */ /* 0x000e2e0000002100 */
[----:B------:R-:W0:Y:S01]  /*0020*/  LDC R6, c[0x0][0x398] ;  /* 0x0000e600ff067b82 */ /* 0x000e220000000800 */
[----:B------:R-:W1:Y:S01]  /*0030*/  LDCU.64 UR6, c[0x0][0x358] ;  /* 0x00006b00ff0677ac */ /* 0x000e620008000a00 */
[----:B------:R-:W-:Y:S01]  /*0040*/  BSSY.RECONVERGENT B0, `(.L_x_0) ;  /* 0x0000012000007945 */ /* 0x000fe20003800200 */
[----:B------:R-:W-:-:S05]  /*0050*/  IMAD.MOV.U32 R0, RZ, RZ, RZ ;  /* 0x000000ffff007224 */ /* 0x000fca00078e00ff */
[----:B------:R-:W2:Y:S08]  /*0060*/  S2UR UR4, SR_CTAID.X ;  /* 0x00000000000479c3 */ /* 0x000eb00000002500 */
[----:B------:R-:W3:Y:S01]  /*0070*/  LDC.64 R4, c[0x0][0x380] ;  /* 0x0000e000ff047b82 */ /* 0x000ee20000000a00 */
[----:B0-----:R-:W-:Y:S01]  /*0080*/  ISETP.GE.AND P0, PT, R7, R6, PT ;  /* 0x000000060700720c */ /* 0x001fe20003f06270 */
[----:B--2---:R-:W-:-:S04]  /*0090*/  IMAD R2, R6, UR4, RZ ;  /* 0x0000000406027c24 */ /* 0x004fc8000f8e02ff */
[----:B---3--:R-:W-:-:S08]  /*00a0*/  IMAD.WIDE R4, R2, 0x2, R4 ;  /* 0x0000000202047825 */ /* 0x008fd000078e0204 */
[----:B-1----:R-:W-:Y:S05]  /*00b0*/  @P0 BRA `(.L_x_1) ;  /* 0x0000000000280947 */ /* 0x002fea0003800000 */
[----:B------:R-:W0:Y:S01]  /*00c0*/  LDC R10, c[0x0][0x360] ;  /* 0x0000d800ff0a7b82 */ /* 0x000e220000000800 */
[----:B------:R-:W-:Y:S02]  /*00d0*/  IMAD.MOV.U32 R0, RZ, RZ, RZ ;  /* 0x000000ffff007224 */ /* 0x000fe400078e00ff */
[----:B------:R-:W-:-:S07]  /*00e0*/  IMAD.MOV.U32 R3, RZ, RZ, R7 ;  /* 0x000000ffff037224 */ /* 0x000fce00078e0007 */
.L_x_2:
[----:B------:R-:W-:-:S06]  /*00f0*/  IMAD.WIDE R8, R3, 0x2, R4 ;  /* 0x0000000203087825 */ /* 0x000fcc00078e0204 */
[----:B------:R-:W2:Y:S01]  /*0100*/  LDG.E.U16.CONSTANT R8, desc[UR6][R8.64] ;  /* 0x0000000608087981 */ /* 0x000ea2000c1e9500 */
[----:B0-----:R-:W-:-:S04]  /*0110*/  IADD3 R3, PT, PT, R10, R3, RZ ;  /* 0x000000030a037210 */ /* 0x001fc80007ffe0ff */
[----:B------:R-:W-:Y:S01]  /*0120*/  ISETP.GE.AND P0, PT, R3, R6, PT ;  /* 0x000000060300720c */ /* 0x000fe20003f06270 */
[----:B--2---:R-:W-:-:S04]  /*0130*/  IMAD.U32 R11, R8, 0x10000, RZ ;  /* 0x00010000080b7824 */ /* 0x004fc800078e00ff */
[----:B------:R-:W-:-:S08]  /*0140*/  FFMA R0, R11, R11, R0 ;  /* 0x0000000b0b007223 */ /* 0x000fd00000000000 */
[----:B------:R-:W-:Y:S05]  /*0150*/  @!P0 BRA `(.L_x_2) ;  /* 0xfffffffc00e48947 */ /* 0x000fea000383ffff */
.L_x_1:
[----:B------:R-:W-:Y:S05]  /*0160*/  BSYNC.RECONVERGENT B0 ;  /* 0x0000000000007941 */ /* 0x000fea0003800200 */
.L_x_0:
[----:B------:R-:W0:Y:S01]  /*0170*/  SHFL.DOWN PT, R3, R0, 0x10, 0x1f ;  /* 0x0a001f0000037f89 */ /* 0x000e2200000e0000 */
[----:B------:R-:W1:Y:S01]  /*0180*/  LDCU UR8, c[0x0][0x360] ;  /* 0x00006c00ff0877ac */ /* 0x000e620008000800 */
[----:B------:R-:W-:-:S13]  /*0190*/  LOP3.LUT P0, R12, R7, 0x1f, RZ, 0xc0, !PT ;  /* 0x0000001f070c7812 */ /* 0x000fda000780c0ff */
[----:B------:R-:W2:Y:S01]  /*01a0*/  @!P0 S2R R11, SR_CgaCtaId ;  /* 0x00000000000b8919 */ /* 0x000ea20000008800 */
[----:B-1----:R-:W-:-:S04]  /*01b0*/  UIADD3 UR4, UPT, UPT, UR8, 0x1f, URZ ;  /* 0x0000001f08047890 */ /* 0x002fc8000fffe0ff */
[----:B------:R-:W-:Y:S01]  /*01c0*/  USHF.R.U32.HI UR4, URZ, 0x5, UR4 ;  /* 0x00000005ff047899 */ /* 0x000fe20008011604 */
[----:B0-----:R-:W-:Y:S01]  /*01d0*/  FADD R3, R3, R0 ;  /* 0x0000000003037221 */ /* 0x001fe20000000000 */
[----:B------:R-:W-:-:S04]  /*01e0*/  @!P0 MOV R0, 0x400 ;  /* 0x0000040000008802 */ /* 0x000fc80000000f00 */
[----:B------:R-:W0:Y:S01]  /*01f0*/  SHFL.DOWN PT, R8, R3, 0x8, 0x1f ;  /* 0x09001f0003087f89 */ /* 0x000e2200000e0000 */
[----:B------:R-:W-:Y:S01]  /*0200*/  ISETP.GE.U32.AND P1, PT, R7, UR4, PT ;  /* 0x0000000407007c0c */ /* 0x000fe2000bf26070 */
[----:B------:R-:W-:-:S12]  /*0210*/  @!P0 VIADD R0, R0, 0x10 ;  /* 0x0000001000008836 */ /* 0x000fd80000000000 */
[----:B------:R-:W1:Y:S01]  /*0220*/  @!P1 S2R R13, SR_CgaCtaId ;  /* 0x00000000000d9919 */ /* 0x000e620000008800 */
[----:B--2---:R-:W-:-:S04]  /*0230*/  @!P0 LEA R0, R11, R0, 0x18 ;  /* 0x000000000b008211 */ /* 0x004fc800078ec0ff */
[----:B------:R-:W-:Y:S01]  /*0240*/  @!P0 LEA.HI R0, R7, R0, RZ, 0x1d ;  /* 0x0000000007008211 */ /* 0x000fe200078fe8ff */
[----:B0-----:R-:W-:-:S05]  /*0250*/  FADD R8, R3, R8 ;  /* 0x0000000803087221 */ /* 0x001fca0000000000 */
[----:B------:R-:W0:Y:S02]  /*0260*/  SHFL.DOWN PT, R9, R8, 0x4, 0x1f ;  /* 0x08801f0008097f89 */ /* 0x000e2400000e0000 */
[----:B0-----:R-:W-:Y:S01]  /*0270*/  FADD R9, R8, R9 ;  /* 0x0000000908097221 */ /* 0x001fe20000000000 */
[----:B------:R-:W-:-:S04]  /*0280*/  @!P1 MOV R8, 0x400 ;  /* 0x0000040000089802 */ /* 0x000fc80000000f00 */
[----:B------:R-:W0:Y:S01]  /*0290*/  SHFL.DOWN PT, R10, R9, 0x2, 0x1f ;  /* 0x08401f00090a7f89 */ /* 0x000e2200000e0000 */
[----:B------:R-:W-:-:S05]  /*02a0*/  @!P1 VIADD R8, R8, 0x10 ;  /* 0x0000001008089836 */ /* 0x000fca0000000000 */
[----:B-1----:R-:W-:-:S04]  /*02b0*/  @!P1 LEA R13, R13, R8, 0x18 ;  /* 0x000000080d0d9211 */ /* 0x002fc800078ec0ff */
[----:B------:R-:W-:Y:S01]  /*02c0*/  @!P1 LEA R8, R12, R13, 0x2 ;  /* 0x0000000d0c089211 */ /* 0x000fe200078e10ff */
[----:B0-----:R-:W-:-:S05]  /*02d0*/  FADD R10, R9, R10 ;  /* 0x0000000a090a7221 */ /* 0x001fca0000000000 */
[----:B------:R-:W0:Y:S02]  /*02e0*/  SHFL.DOWN PT, R3, R10, 0x1, 0x1f ;  /* 0x08201f000a037f89 */ /* 0x000e2400000e0000 */
[----:B0-----:R-:W-:Y:S01]  /*02f0*/  FADD R9, R10, R3 ;  /* 0x000000030a097221 */ /* 0x001fe20000000000 */
[----:B------:R-:W-:-:S04]  /*0300*/  IMAD.MOV.U32 R3, RZ, RZ, RZ ;  /* 0x000000ffff037224 */ /* 0x000fc800078e00ff */
[----:B------:R0:W-:Y:S01]  /*0310*/  @!P0 STS [R0], R9 ;  /* 0x0000000900008388 */ /* 0x0001e20000000800 */
[----:B------:R-:W-:Y:S01]  /*0320*/  BAR.SYNC.DEFER_BLOCKING 0x0 ;  /* 0x0000000000007b1d */ /* 0x000fe20000010000 */
[----:B------:R-:W-:-:S05]  /*0330*/  ISETP.GT.U32.AND P0, PT, R7, 0x1f, PT ;  /* 0x0000001f0700780c */ /* 0x000fca0003f04070 */
[----:B------:R0:W1:Y:S08]  /*0340*/  @!P1 LDS R3, [R8] ;  /* 0x0000000008039984 */ /* 0x0000700000000800 */
[----:B0-----:R-:W-:Y:S05]  /*0350*/  @P0 BRA `(.L_x_3) ;  /* 0x0000000000980947 */ /* 0x001fea0003800000 */
[----:B------:R-:W-:-:S03]  /*0360*/  UMOV UR4, 0xffffffff ;  /* 0xffffffff00047882 */ /* 0x000fc60000000000 */
[----:B------:R-:W-:Y:S05]  /*0370*/  BRA.DIV UR4, `(.L_x_4) ;  /* 0x0000000604087947 */ /* 0x000fea000b800000 */
[----:B-1----:R-:W0:Y:S02]  /*0380*/  SHFL.DOWN PT, R0, R3, 0x10, 0x1f ;  /* 0x0a001f0003007f89 */ /* 0x002e2400000e0000 */
[----:B0-----:R-:W-:-:S05]  /*0390*/  FADD R0, R0, R3 ;  /* 0x0000000300007221 */ /* 0x001fca0000000000 */
[----:B------:R-:W0:Y:S02]  /*03a0*/  SHFL.DOWN PT, R9, R0, 0x8, 0x1f ;  /* 0x09001f0000097f89 */ /* 0x000e2400000e0000 */
[----:B0-----:R-:W-:-:S05]  /*03b0*/  FADD R9, R0, R9 ;  /* 0x0000000900097221 */ /* 0x001fca0000000000 */
[----:B------:R-:W0:Y:S02]  /*03c0*/  SHFL.DOWN PT, R8, R9, 0x4, 0x1f ;  /* 0x08801f0009087f89 */ /* 0x000e2400000e0000 */
[----:B0-----:R-:W-:-:S05]  /*03d0*/  FADD R8, R9, R8 ;  /* 0x0000000809087221 */ /* 0x001fca0000000000 */
[----:B------:R-:W0:Y:S02]  /*03e0*/  SHFL.DOWN PT, R11, R8, 0x2, 0x1f ;  /* 0x08401f00080b7f89 */ /* 0x000e2400000e0000 */
[----:B0-----:R-:W-:-:S05]  /*03f0*/  FADD R11, R8, R11 ;  /* 0x0000000b080b7221 */ /* 0x001fca0000000000 */
[----:B------:R0:W1:Y:S02]  /*0400*/  SHFL.DOWN PT, R10, R11, 0x1, 0x1f ;  /* 0x08201f000b0a7f89 */ /* 0x00006400000e0000 */
.L_x_13:
[----:B------:R-:W-:Y:S01]  /*0410*/  ISETP.NE.AND P0, PT, R7, RZ, PT ;  /* 0x000000ff0700720c */ /* 0x000fe20003f05270 */
[----:B-1----:R-:W-:-:S12]  /*0420*/  FADD R0, R11, R10 ;  /* 0x0000000a0b007221 */ /* 0x002fd80000000000 */
[----:B------:R-:W-:Y:S05]  /*0430*/  @P0 BRA `(.L_x_3) ;  /* 0x0000000000600947 */ /* 0x000fea0003800000 */
[----:B------:R-:W-:Y:S01]  /*0440*/  I2FP.F32.S32 R3, R6 ;  /* 0x0000000600037245 */ /* 0x000fe20000201400 */
[----:B------:R-:W-:Y:S03]  /*0450*/  BSSY.RECONVERGENT B0, `(.L_x_5) ;  /* 0x000000c000007945 */ /* 0x000fe60003800200 */
[----:B------:R-:W1:Y:S08]  /*0460*/  MUFU.RCP R6, R3 ;  /* 0x0000000300067308 */ /* 0x000e700000001000 */
[----:B------:R-:W2:Y:S01]  /*0470*/  FCHK P0, R0, R3 ;  /* 0x0000000300007302 */ /* 0x000ea20000000000 */
[----:B-1----:R-:W-:-:S04]  /*0480*/  FFMA R9, -R3, R6, 1 ;  /* 0x3f80000003097423 */ /* 0x002fc80000000106 */
[----:B------:R-:W-:-:S04]  /*0490*/  FFMA R9, R6, R9, R6 ;  /* 0x0000000906097223 */ /* 0x000fc80000000006 */
[----:B------:R-:W-:-:S04]  /*04a0*/  FFMA R6, R0, R9, RZ ;  /* 0x0000000900067223 */ /* 0x000fc800000000ff */
[----:B------:R-:W-:-:S04]  /*04b0*/  FFMA R8, -R3, R6, R0 ;  /* 0x0000000603087223 */ /* 0x000fc80000000100 */
[----:B------:R-:W-:Y:S01]  /*04c0*/  FFMA R6, R9, R8, R6 ;  /* 0x0000000809067223 */ /* 0x000fe20000000006 */
[----:B--2---:R-:W-:Y:S06]  /*04d0*/  @!P0 BRA `(.L_x_6) ;  /* 0x00000000000c8947 */ /* 0x004fec0003800000 */
[----:B------:R-:W-:-:S07]  /*04e0*/  MOV R6, 0x500 ;  /* 0x0000050000067802 */ /* 0x000fce0000000f00 */
[----:B0-----:R-:W-:Y:S05]  /*04f0*/  CALL.REL.NOINC `($__internal_0_$__cuda_sm3x_div_rn_noftz_f32_slowpath) ;  /* 0x0000000400347944 */ /* 0x001fea0003c00000 */
[----:B------:R-:W-:-:S07]  /*0500*/  IMAD.MOV.U32 R6, RZ, RZ, R0 ;  /* 0x000000ffff067224 */ /* 0x000fce00078e0000 */
.L_x_6:
[----:B------:R-:W-:Y:S05]  /*0510*/  BSYNC.RECONVERGENT B0 ;  /* 0x0000000000007941 */ /* 0x000fea0003800200 */
.L_x_5:
[----:B------:R-:W1:Y:S01]  /*0520*/  LDCU UR4, c[0x0][0x39c] ;  /* 0x00007380ff0477ac */ /* 0x000e620008000800 */
[----:B------:R-:W2:Y:S01]  /*0530*/  S2UR UR5, SR_CgaCtaId ;  /* 0x00000000000579c3 */ /* 0x000ea20000008800 */
[----:B-1----:R-:W-:Y:S01]  /*0540*/  FADD R6, R6, UR4 ;  /* 0x0000000406067e21 */ /* 0x002fe20008000000 */
[----:B------:R-:W-:-:S04]  /*0550*/  UMOV UR4, 0x400 ;  /* 0x0000040000047882 */ /* 0x000fc80000000000 */
[----:B------:R-:W-:Y:S01]  /*0560*/  FSETP.GEU.AND P0, PT, |R6|, 1.175494350822287508e-38, PT ;  /* 0x008000000600780b */ /* 0x000fe20003f0e200 */
[----:B--2---:R-:W-:-:S12]  /*0570*/  ULEA UR4, UR5, UR4, 0x18 ;  /* 0x0000000405047291 */ /* 0x004fd8000f8ec0ff */
[----:B------:R-:W-:-:S04]  /*0580*/  @!P0 FMUL R6, R6, 16777216 ;  /* 0x4b80000006068820 */ /* 0x000fc80000400000 */
[----:B------:R-:W1:Y:S02]  /*0590*/  MUFU.RSQ R0, R6 ;  /* 0x0000000600007308 */ /* 0x000e640000001400 */
[----:B-1----:R-:W-:-:S05]  /*05a0*/  @!P0 FMUL R0, R0, 4096 ;  /* 0x4580000000008820 */ /* 0x002fca0000400000 */
[----:B------:R2:W-:Y:S02]  /*05b0*/  STS [UR4], R0 ;  /* 0x00000000ff007988 */ /* 0x0005e40008000804 */
.L_x_3:
[----:B------:R-:W3:Y:S01]  /*05c0*/  LDC R18, c[0x0][0x398] ;  /* 0x0000e600ff127b82 */ /* 0x000ee20000000800 */
[----:B------:R-:W-:Y:S07]  /*05d0*/  WARPSYNC.ALL ;  /* 0x0000000000007948 */ /* 0x000fee0003800000 */
[----:B------:R-:W-:Y:S01]  /*05e0*/  BAR.SYNC.DEFER_BLOCKING 0x0 ;  /* 0x0000000000007b1d */ /* 0x000fe20000010000 */
[----:B---3--:R-:W-:-:S13]  /*05f0*/  ISETP.GE.AND P0, PT, R7, R18, PT ;  /* 0x000000120700720c */ /* 0x008fda0003f06270 */
[----:B------:R-:W-:Y:S05]  /*0600*/  @P0 EXIT ;  /* 0x000000000000094d */ /* 0x000fea0003800000 */
[----:B------:R-:W3:Y:S01]  /*0610*/  S2UR UR5, SR_CgaCtaId ;  /* 0x00000000000579c3 */ /* 0x000ee20000008800 */
[----:B------:R-:W-:-:S07]  /*0620*/  UMOV UR4, 0x400 ;  /* 0x0000040000047882 */ /* 0x000fce0000000000 */
[----:B------:R-:W4:Y:S01]  /*0630*/  LDC.64 R8, c[0x0][0x388] ;  /* 0x0000e200ff087b82 */ /* 0x000f220000000a00 */
[----:B---3--:R-:W-:-:S09]  /*0640*/  ULEA UR4, UR5, UR4, 0x18 ;  /* 0x0000000405047291 */ /* 0x008fd2000f8ec0ff */
[----:B--2---:R-:W2:Y:S02]  /*0650*/  LDS R0, [UR4] ;  /* 0x00000004ff007984 */ /* 0x004ea40008000800 */
[----:B------:R-:W3:Y:S02]  /*0660*/  LDCU.64 UR4, c[0x0][0x390] ;  /* 0x00007200ff0477ac */ /* 0x000ee40008000a00 */
.L_x_7:
[----:B0-----:R-:W-:-:S04]  /*0670*/  IMAD.WIDE R10, R7, 0x2, R4 ;  /* 0x00000002070a7825 */ /* 0x001fc800078e0204 */
[C---:B----4-:R-:W-:Y:S02]  /*0680*/  IMAD.WIDE R12, R7.reuse, 0x2, R8 ;  /* 0x00000002070c7825 */ /* 0x050fe400078e0208 */
[----:B------:R-:W1:Y:S04]  /*0690*/  LDG.E.U16.CONSTANT R10, desc[UR6][R10.64] ;  /* 0x000000060a0a7981 */ /* 0x000e68000c1e9500 */
[----:B------:R-:W4:Y:S01]  /*06a0*/  LDG.E.U16.CONSTANT R12, desc[UR6][R12.64] ;  /* 0x000000060c0c7981 */ /* 0x000f22000c1e9500 */
[----:B------:R-:W-:Y:S02]  /*06b0*/  SHF.R.S32.HI R15, RZ, 0x1f, R7 ;  /* 0x0000001fff0f7819 */ /* 0x000fe40000011407 */
[----:B------:R-:W-:Y:S01]  /*06c0*/  IADD3 R16, P0, PT, R2, R7, RZ ;  /* 0x0000000702107210 */ /* 0x000fe20007f1e0ff */
[----:B------:R-:W-:-:S03]  /*06d0*/  VIADD R7, R7, UR8 ;  /* 0x0000000807077c36 */ /* 0x000fc60008000000 */
[----:B------:R-:W-:Y:S02]  /*06e0*/  LEA.HI.X.SX32 R15, R2, R15, 0x1, P0 ;  /* 0x0000000f020f7211 */ /* 0x000fe400000f0eff */
[----:B---3--:R-:W-:-:S04]  /*06f0*/  LEA R14, P0, R16, UR4, 0x1 ;  /* 0x00000004100e7c11 */ /* 0x008fc8000f8008ff */
[----:B------:R-:W-:Y:S02]  /*0700*/  LEA.HI.X R15, R16, UR5, R15, 0x1, P0 ;  /* 0x00000005100f7c11 */ /* 0x000fe400080f0c0f */
[----:B------:R-:W-:Y:S01]  /*0710*/  ISETP.GE.AND P0, PT, R7, R18, PT ;  /* 0x000000120700720c */ /* 0x000fe20003f06270 */
[----:B-1----:R-:W-:Y:S01]  /*0720*/  IMAD.U32 R3, R10, 0x10000, RZ ;  /* 0x000100000a037824 */ /* 0x002fe200078e00ff */
[----:B----4-:R-:W-:-:S03]  /*0730*/  SHF.L.U32 R6, R12, 0x10, RZ ;  /* 0x000000100c067819 */ /* 0x010fc600000006ff */
[----:B--2---:R-:W-:-:S04]  /*0740*/  FMUL R3, R0, R3 ;  /* 0x0000000300037220 */ /* 0x004fc80000400000 */
[----:B------:R-:W-:-:S05]  /*0750*/  FMUL R3, R6, R3 ;  /* 0x0000000306037220 */ /* 0x000fca0000400000 */
[----:B------:R-:W-:-:S05]  /*0760*/  F2FP.BF16.F32.PACK_AB R3, RZ, R3 ;  /* 0x00000003ff03723e */ /* 0x000fca00000010ff */
[----:B------:R0:W-:Y:S01]  /*0770*/  STG.E.U16 desc[UR6][R14.64], R3 ;  /* 0x000000030e007986 */ /* 0x0001e2000c101506 */
[----:B------:R-:W-:Y:S05]  /*0780*/  @!P0 BRA `(.L_x_7) ;  /* 0xfffffffc00b88947 */ /* 0x000fea000383ffff */
[----:B------:R-:W-:Y:S05]  /*0790*/  EXIT ;  /* 0x000000000000794d */ /* 0x000fea0003800000 */
.L_x_4:
[----:B------:R-:W-:Y:S01]  /*07a0*/  IMAD.MOV.U32 R13, RZ, RZ, 0x10 ;  /* 0x00000010ff0d7424 */ /* 0x000fe200078e00ff */
[----:B------:R-:W-:Y:S01]  /*07b0*/  MOV R12, 0xffffffff ;  /* 0xffffffff000c7802 */ /* 0x000fe20000000f00 */
[----:B------:R-:W-:-:S07]  /*07c0*/  IMAD.MOV.U32 R14, RZ, RZ, 0x1f ;  /* 0x0000001fff0e7424 */ /* 0x000fce00078e00ff */
[----:B-1----:R-:W-:Y:S05]  /*07d0*/  WARPSYNC.COLLECTIVE R12, `(.L_x_8) ;  /* 0x000000000c087348 */ /* 0x002fea0003c00000 */
[----:B-1----:R0:W1:Y:S02]  /*07e0*/  SHFL.DOWN P0, R10, R3, R13, R14 ;  /* 0x0800000d030a7389 */ /* 0x002064000000000e */
[----:B01----:R-:W-:Y:S05]  /*07f0*/  ENDCOLLECTIVE ;  /* 0x000000000000791b */ /* 0x003fea0003800000 */
.L_x_8:
[----:B------:R-:W-:Y:S02]  /*0800*/  IMAD.MOV.U32 R13, RZ, RZ, 0x8 ;  /* 0x00000008ff0d7424 */ /* 0x000fe400078e00ff */
[----:B------:R-:W-:-:S04]  /*0810*/  IMAD.MOV.U32 R0, RZ, RZ, R10 ;  /* 0x000000ffff007224 */ /* 0x000fc800078e000a */
[----:B------:R-:W-:-:S04]  /*0820*/  FADD R0, R0, R3 ;  /* 0x0000000300007221 */ /* 0x000fc80000000000 */
[----:B------:R-:W-:-:S07]  /*0830*/  IMAD.MOV.U32 R3, RZ, RZ, R0 ;  /* 0x000000ffff037224 */ /* 0x000fce00078e0000 */
[----:B------:R-:W-:Y:S05]  /*0840*/  WARPSYNC.COLLECTIVE R12, `(.L_x_9) ;  /* 0x000000000c087348 */ /* 0x000fea0003c00000 */
[----:B------:R0:W1:Y:S02]  /*0850*/  SHFL.DOWN P0, R10, R3, R13, R14 ;  /* 0x0800000d030a7389 */ /* 0x000064000000000e */
[----:B01----:R-:W-:Y:S05]  /*0860*/  ENDCOLLECTIVE ;  /* 0x000000000000791b */ /* 0x003fea0003800000 */
.L_x_9:
[----:B------:R-:W-:Y:S01]  /*0870*/  IMAD.MOV.U32 R13, RZ, RZ, 0x4 ;  /* 0x00000004ff0d7424 */ /* 0x000fe200078e00ff */
[----:B------:R-:W-:-:S05]  /*0880*/  MOV R9, R10 ;  /* 0x0000000a00097202 */ /* 0x000fca0000000f00 */
[----:B------:R-:W-:-:S04]  /*0890*/  FADD R9, R0, R9 ;  /* 0x0000000900097221 */ /* 0x000fc80000000000 */
[----:B------:R-:W-:-:S07]  /*08a0*/  IMAD.MOV.U32 R3, RZ, RZ, R9 ;  /* 0x000000ffff037224 */ /* 0x000fce00078e0009 */
[----:B------:R-:W-:Y:S05]  /*08b0*/  WARPSYNC.COLLECTIVE R12, `(.L_x_10) ;  /* 0x000000000c087348 */ /* 0x000fea0003c00000 */
[----:B------:R0:W1:Y:S02]  /*08c0*/  SHFL.DOWN P0, R10, R3, R13, R14 ;  /* 0x0800000d030a7389 */ /* 0x000064000000000e */
[----:B01----:R-:W-:Y:S05]  /*08d0*/  ENDCOLLECTIVE ;  /* 0x000000000000791b */ /* 0x003fea0003800000 */
.L_x_10:
[----:B------:R-:W-:Y:S02]  /*08e0*/  IMAD.MOV.U32 R13, RZ, RZ, 0x2 ;  /* 0x00000002ff0d7424 */ /* 0x000fe400078e00ff */
[----:B------:R-:W-:-:S04]  /*08f0*/  IMAD.MOV.U32 R8, RZ, RZ, R10 ;  /* 0x000000ffff087224 */ /* 0x000fc800078e000a */
[----:B------:R-:W-:-:S05]  /*0900*/  FADD R8, R9, R8 ;  /* 0x0000000809087221 */ /* 0x000fca0000000000 */
[----:B------:R-:W-:-:S07]  /*0910*/  MOV R3, R8 ;  /* 0x0000000800037202 */ /* 0x000fce0000000f00 */
[----:B------:R-:W-:Y:S05]  /*0920*/  WARPSYNC.COLLECTIVE R12, `(.L_x_11) ;  /* 0x000000000c087348 */ /* 0x000fea0003c00000 */
[----:B------:R0:W1:Y:S02]  /*0930*/  SHFL.DOWN P0, R10, R3, R13, R14 ;  /* 0x0800000d030a7389 */ /* 0x000064000000000e */
[----:B01----:R-:W-:Y:S05]  /*0940*/  ENDCOLLECTIVE ;  /* 0x000000000000791b */ /* 0x003fea0003800000 */
.L_x_11:
[----:B------:R-:W-:Y:S02]  /*0950*/  HFMA2 R13, -RZ, RZ, 0, 5.9604644775390625e-08 ;  /* 0x00000001ff0d7431 */ /* 0x000fe400000001ff */
[----:B------:R-:W-:-:S04]  /*0960*/  IMAD.MOV.U32 R11, RZ, RZ, R10 ;  /* 0x000000ffff0b7224 */ /* 0x000fc800078e000a */
[----:B------:R-:W-:-:S04]  /*0970*/  FADD R11, R8, R11 ;  /* 0x0000000b080b7221 */ /* 0x000fc80000000000 */
[----:B------:R-:W-:-:S07]  /*0980*/  IMAD.MOV.U32 R3, RZ, RZ, R11 ;  /* 0x000000ffff037224 */ /* 0x000fce00078e000b */
[----:B------:R-:W-:Y:S05]  /*0990*/  WARPSYNC.COLLECTIVE R12, `(.L_x_12) ;  /* 0x000000000c087348 */ /* 0x000fea0003c00000 */
[----:B------:R0:W1:Y:S02]  /*09a0*/  SHFL.DOWN P0, R10, R3, R13, R14 ;  /* 0x0800000d030a7389 */ /* 0x000064000000000e */
[----:B01----:R-:W-:Y:S05]  /*09b0*/  ENDCOLLECTIVE ;  /* 0x000000000000791b */ /* 0x003fea0003800000 */
.L_x_12:
[----:B------:R-:W-:Y:S05]  /*09c0*/  BRA `(.L_x_13) ;  /* 0xfffffff800907947 */ /* 0x000fea000383ffff */
        .weak           $__internal_0_$__cuda_sm3x_div_rn_noftz_f32_slowpath
        .type           $__internal_0_$__cuda_sm3x_div_rn_noftz_f32_slowpath,@function
        .size           $__internal_0_$__cuda_sm3x_div_rn_noftz_f32_slowpath,(.L_x_46 - $__internal_0_$__cuda_sm3x_div_rn_noftz_f32_slowpath)
$__internal_0_$__cuda_sm3x_div_rn_noftz_f32_slowpath:
[----:B------:R-:W-:Y:S01]  /*09d0*/  SHF.R.U32.HI R9, RZ, 0x17, R3 ;  /* 0x00000017ff097819 */ /* 0x000fe20000011603 */
[----:B------:R-:W-:Y:S01]  /*09e0*/  BSSY.RECONVERGENT B1, `(.L_x_14) ;  /* 0x0000064000017945 */ /* 0x000fe20003800200 */
[--C-:B------:R-:W-:Y:S01]  /*09f0*/  SHF.R.U32.HI R8, RZ, 0x17, R0.reuse ;  /* 0x00000017ff087819 */ /* 0x100fe20000011600 */
[----:B------:R-:W-:Y:S01]  /*0a00*/  IMAD.MOV.U32 R10, RZ, RZ, R0 ;  /* 0x000000ffff0a7224 */ /* 0x000fe200078e0000 */
[----:B------:R-:W-:Y:S02]  /*0a10*/  LOP3.LUT R9, R9, 0xff, RZ, 0xc0, !PT ;  /* 0x000000ff09097812 */ /* 0x000fe400078ec0ff */
[----:B------:R-:W-:Y:S02]  /*0a20*/  LOP3.LUT R14, R8, 0xff, RZ, 0xc0, !PT ;  /* 0x000000ff080e7812 */ /* 0x000fe400078ec0ff */
[----:B------:R-:W-:Y:S01]  /*0a30*/  MOV R11, R3 ;  /* 0x00000003000b7202 */ /* 0x000fe20000000f00 */
[----:B------:R-:W-:Y:S02]  /*0a40*/  VIADD R12, R9, 0xffffffff ;  /* 0xffffffff090c7836 */ /* 0x000fe40000000000 */
[----:B------:R-:W-:-:S03]  /*0a50*/  VIADD R13, R14, 0xffffffff ;  /* 0xffffffff0e0d7836 */ /* 0x000fc60000000000 */
[----:B------:R-:W-:-:S04]  /*0a60*/  ISETP.GT.U32.AND P0, PT, R12, 0xfd, PT ;  /* 0x000000fd0c00780c */ /* 0x000fc80003f04070 */
[----:B------:R-:W-:-:S13]  /*0a70*/  ISETP.GT.U32.OR P0, PT, R13, 0xfd, P0 ;  /* 0x000000fd0d00780c */ /* 0x000fda0000704470 */
[----:B------:R-:W-:Y:S01]  /*0a80*/  @!P0 IMAD.MOV.U32 R8, RZ, RZ, RZ ;  /* 0x000000ffff088224 */ /* 0x000fe200078e00ff */
[----:B------:R-:W-:Y:S06]  /*0a90*/  @!P0 BRA `(.L_x_15) ;  /* 0x00000000005c8947 */ /* 0x000fec0003800000 */
[----:B------:R-:W-:Y:S02]  /*0aa0*/  FSETP.GTU.FTZ.AND P0, PT, |R0|, +INF , PT ;  /* 0x7f8000000000780b */ /* 0x000fe40003f1c200 */
[----:B------:R-:W-:-:S04]  /*0ab0*/  FSETP.GTU.FTZ.AND P1, PT, |R3|, +INF , PT ;  /* 0x7f8000000300780b */ /* 0x000fc80003f3c200 */
[----:B------:R-:W-:-:S13]  /*0ac0*/  PLOP3.LUT P0, PT, P0, P1, PT, 0xf8, 0x8f ;  /* 0x00000000008f781c */ /* 0x000fda0000703f70 */
[----:B------:R-:W-:Y:S05]  /*0ad0*/  @P0 BRA `(.L_x_16) ;  /* 0x00000004004c0947 */ /* 0x000fea0003800000 */
[----:B------:R-:W-:-:S13]  /*0ae0*/  LOP3.LUT P0, RZ, R11, 0x7fffffff, R10, 0xc8, !PT ;  /* 0x7fffffff0bff7812 */ /* 0x000fda000780c80a */
[----:B------:R-:W-:Y:S05]  /*0af0*/  @!P0 BRA `(.L_x_17) ;  /* 0x00000004003c8947 */ /* 0x000fea0003800000 */
[C---:B------:R-:W-:Y:S02]  /*0b00*/  FSETP.NEU.FTZ.AND P2, PT, |R0|.reuse, +INF , PT ;  /* 0x7f8000000000780b */ /* 0x040fe40003f5d200 */
[----:B------:R-:W-:Y:S02]  /*0b10*/  FSETP.NEU.FTZ.AND P1, PT, |R3|, +INF , PT ;  /* 0x7f8000000300780b */ /* 0x000fe40003f3d200 */
[----:B------:R-:W-:-:S11]  /*0b20*/  FSETP.NEU.FTZ.AND P0, PT, |R0|, +INF , PT ;  /* 0x7f8000000000780b */ /* 0x000fd60003f1d200 */
[----:B------:R-:W-:Y:S05]  /*0b30*/  @!P1 BRA !P2, `(.L_x_17) ;  /* 0x00000004002c9947 */ /* 0x000fea0005000000 */
[----:B------:R-:W-:-:S04]  /*0b40*/  LOP3.LUT P2, RZ, R10, 0x7fffffff, RZ, 0xc0, !PT ;  /* 0x7fffffff0aff7812 */ /* 0x000fc8000784c0ff */
[----:B------:R-:W-:-:S13]  /*0b50*/  PLOP3.LUT P1, PT, P1, P2, PT, 0x2f, 0xf2 ;  /* 0x0000000000f2781c */ /* 0x000fda0000f24577 */
[----:B------:R-:W-:Y:S05]  /*0b60*/  @P1 BRA `(.L_x_18) ;  /* 0x0000000400181947 */ /* 0x000fea0003800000 */
[----:B------:R-:W-:-:S04]  /*0b70*/  LOP3.LUT P1, RZ, R11, 0x7fffffff, RZ, 0xc0, !PT ;  /* 0x7fffffff0bff7812 */ /* 0x000fc8000782c0ff */
[----:B------:R-:W-:-:S13]  /*0b80*/  PLOP3.LUT P0, PT, P0, P1, PT, 0x2f, 0xf2 ;  /* 0x0000000000f2781c */ /* 0x000fda0000702577 */
[----:B------:R-:W-:Y:S05]  /*0b90*/  @P0 BRA `(.L_x_19) ;  /* 0x0000000400000947 */ /* 0x000fea0003800000 */
[----:B------:R-:W-:Y:S02]  /*0ba0*/  ISETP.GE.AND P0, PT, R13, RZ, PT ;  /* 0x000000ff0d00720c */ /* 0x000fe40003f06270 */
[----:B------:R-:W-:-:S11]  /*0bb0*/  ISETP.GE.AND P1, PT, R12, RZ, PT ;  /* 0x000000ff0c00720c */ /* 0x000fd60003f26270 */
[----:B------:R-:W-:Y:S02]  /*0bc0*/  @P0 IMAD.MOV.U32 R8, RZ, RZ, RZ ;  /* 0x000000ffff080224 */ /* 0x000fe400078e00ff */
[----:B------:R-:W-:Y:S01]  /*0bd0*/  @!P0 FFMA R10, R0, 1.84467440737095516160e+19, RZ ;  /* 0x5f800000000a8823 */ /* 0x000fe200000000ff */
[----:B------:R-:W-:Y:S02]  /*0be0*/  @!P0 IMAD.MOV.U32 R8, RZ, RZ, -0x40 ;  /* 0xffffffc0ff088424 */ /* 0x000fe400078e00ff */
[----:B------:R-:W-:-:S03]  /*0bf0*/  @!P1 FFMA R11, R3, 1.84467440737095516160e+19, RZ ;  /* 0x5f800000030b9823 */ /* 0x000fc600000000ff */
[----:B------:R-:W-:-:S07]  /*0c00*/  @!P1 IADD3 R8, PT, PT, R8, 0x40, RZ ;  /* 0x0000004008089810 */ /* 0x000fce0007ffe0ff */
.L_x_15:
[----:B------:R-:W-:Y:S01]  /*0c10*/  LEA R0, R9, 0xc0800000, 0x17 ;  /* 0xc080000009007811 */ /* 0x000fe200078eb8ff */
[----:B------:R-:W-:Y:S01]  /*0c20*/  VIADD R3, R14, 0xffffff81 ;  /* 0xffffff810e037836 */ /* 0x000fe20000000000 */
[----:B------:R-:W-:Y:S03]  /*0c30*/  BSSY.RECONVERGENT B2, `(.L_x_20) ;  /* 0x0000035000027945 */ /* 0x000fe60003800200 */
[----:B------:R-:W-:Y:S01]  /*0c40*/  IMAD.IADD R11, R11, 0x1, -R0 ;  /* 0x000000010b0b7824 */ /* 0x000fe200078e0a00 */
[C---:B------:R-:W-:Y:S01]  /*0c50*/  IADD3 R9, PT, PT, R3.reuse, 0x7f, -R9 ;  /* 0x0000007f03097810 */ /* 0x040fe20007ffe809 */
[----:B------:R-:W-:Y:S02]  /*0c60*/  IMAD R0, R3, -0x800000, R10 ;  /* 0xff80000003007824 */ /* 0x000fe400078e020a */
[----:B------:R-:W0:Y:S01]  /*0c70*/  MUFU.RCP R12, R11 ;  /* 0x0000000b000c7308 */ /* 0x000e220000001000 */
[----:B------:R-:W-:Y:S01]  /*0c80*/  FADD.FTZ R13, -R11, -RZ ;  /* 0x800000ff0b0d7221 */ /* 0x000fe20000010100 */
[----:B------:R-:W-:-:S03]  /*0c90*/  IMAD.IADD R9, R9, 0x1, R8 ;  /* 0x0000000109097824 */ /* 0x000fc600078e0208 */
[----:B0-----:R-:W-:-:S04]  /*0ca0*/  FFMA R15, R12, R13, 1 ;  /* 0x3f8000000c0f7423 */ /* 0x001fc8000000000d */
[----:B------:R-:W-:-:S04]  /*0cb0*/  FFMA R17, R12, R15, R12 ;  /* 0x0000000f0c117223 */ /* 0x000fc8000000000c */
[----:B------:R-:W-:-:S04]  /*0cc0*/  FFMA R10, R0, R17, RZ ;  /* 0x00000011000a7223 */ /* 0x000fc800000000ff */
[----:B------:R-:W-:-:S04]  /*0cd0*/  FFMA R15, R13, R10, R0 ;  /* 0x0000000a0d0f7223 */ /* 0x000fc80000000000 */
[----:B------:R-:W-:-:S04]  /*0ce0*/  FFMA R10, R17, R15, R10 ;  /* 0x0000000f110a7223 */ /* 0x000fc8000000000a */
[----:B------:R-:W-:-:S04]  /*0cf0*/  FFMA R13, R13, R10, R0 ;  /* 0x0000000a0d0d7223 */ /* 0x000fc80000000000 */
[----:B------:R-:W-:-:S05]  /*0d00*/  FFMA R0, R17, R13, R10 ;  /* 0x0000000d11007223 */ /* 0x000fca000000000a */
[----:B------:R-:W-:-:S04]  /*0d10*/  SHF.R.U32.HI R3, RZ, 0x17, R0 ;  /* 0x00000017ff037819 */ /* 0x000fc80000011600 */
[----:B------:R-:W-:-:S04]  /*0d20*/  LOP3.LUT R3, R3, 0xff, RZ, 0xc0, !PT ;  /* 0x000000ff03037812 */ /* 0x000fc800078ec0ff */
[----:B------:R-:W-:-:S05]  /*0d30*/  IADD3 R11, PT, PT, R3, R9, RZ ;  /* 0x00000009030b7210 */ /* 0x000fca0007ffe0ff */
[----:B------:R-:W-:-:S05]  /*0d40*/  VIADD R3, R11, 0xffffffff ;  /* 0xffffffff0b037836 */ /* 0x000fca0000000000 */
[----:B------:R-:W-:-:S13]  /*0d50*/  ISETP.GE.U32.AND P0, PT, R3, 0xfe, PT ;  /* 0x000000fe0300780c */ /* 0x000fda0003f06070 */
[----:B------:R-:W-:Y:S05]  /*0d60*/  @!P0 BRA `(.L_x_21) ;  /* 0x0000000000808947 */ /* 0x000fea0003800000 */
[----:B------:R-:W-:-:S13]  /*0d70*/  ISETP.GT.AND P0, PT, R11, 0xfe, PT ;  /* 0x000000fe0b00780c */ /* 0x000fda0003f04270 */
[----:B------:R-:W-:Y:S05]  /*0d80*/  @P0 BRA `(.L_x_22) ;  /* 0x00000000006c0947 */ /* 0x000fea0003800000 */
[----:B------:R-:W-:-:S13]  /*0d90*/  ISETP.GE.AND P0, PT, R11, 0x1, PT ;  /* 0x000000010b00780c */ /* 0x000fda0003f06270 */
[----:B------:R-:W-:Y:S05]  /*0da0*/  @P0 BRA `(.L_x_23) ;  /* 0x0000000000740947 */ /* 0x000fea0003800000 */
[----:B------:R-:W-:Y:S02]  /*0db0*/  ISETP.GE.AND P0, PT, R11, -0x18, PT ;  /* 0xffffffe80b00780c */ /* 0x000fe40003f06270 */
[----:B------:R-:W-:-:S11]  /*0dc0*/  LOP3.LUT R0, R0, 0x80000000, RZ, 0xc0, !PT ;  /* 0x8000000000007812 */ /* 0x000fd600078ec0ff */
[----:B------:R-:W-:Y:S05]  /*0dd0*/  @!P0 BRA `(.L_x_23) ;  /* 0x0000000000688947 */ /* 0x000fea0003800000 */
[CCC-:B------:R-:W-:Y:S01]  /*0de0*/  FFMA.RZ R3, R17.reuse, R13.reuse, R10.reuse ;  /* 0x0000000d11037223 */ /* 0x1c0fe2000000c00a */
[-CC-:B------:R-:W-:Y:S01]  /*0df0*/  FFMA.RM R8, R17, R13.reuse, R10.reuse ;  /* 0x0000000d11087223 */ /* 0x180fe2000000400a */
[C---:B------:R-:W-:Y:S02]  /*0e00*/  ISETP.NE.AND P2, PT, R11.reuse, RZ, PT ;  /* 0x000000ff0b00720c */ /* 0x040fe40003f45270 */
[----:B------:R-:W-:Y:S02]  /*0e10*/  ISETP.NE.AND P1, PT, R11, RZ, PT ;  /* 0x000000ff0b00720c */ /* 0x000fe40003f25270 */
[----:B------:R-:W-:Y:S01]  /*0e20*/  LOP3.LUT R9, R3, 0x7fffff, RZ, 0xc0, !PT ;  /* 0x007fffff03097812 */ /* 0x000fe200078ec0ff */
[----:B------:R-:W-:Y:S01]  /*0e30*/  FFMA.RP R3, R17, R13, R10 ;  /* 0x0000000d11037223 */ /* 0x000fe2000000800a */
[C---:B------:R-:W-:Y:S01]  /*0e40*/  VIADD R10, R11.reuse, 0x20 ;  /* 0x000000200b0a7836 */ /* 0x040fe20000000000 */
[----:B------:R-:W-:Y:S02]  /*0e50*/  IADD3 R11, PT, PT, -R11, RZ, RZ ;  /* 0x000000ff0b0b7210 */ /* 0x000fe40007ffe1ff */
[----:B------:R-:W-:-:S02]  /*0e60*/  LOP3.LUT R9, R9, 0x800000, RZ, 0xfc, !PT ;  /* 0x0080000009097812 */ /* 0x000fc400078efcff */
[----:B------:R-:W-:Y:S02]  /*0e70*/  FSETP.NEU.FTZ.AND P0, PT, R3, R8, PT ;  /* 0x000000080300720b */ /* 0x000fe40003f1d000 */
[----:B------:R-:W-:Y:S02]  /*0e80*/  SHF.L.U32 R10, R9, R10, RZ ;  /* 0x0000000a090a7219 */ /* 0x000fe400000006ff */
[----:B------:R-:W-:Y:S02]  /*0e90*/  SEL R8, R11, RZ, P2 ;  /* 0x000000ff0b087207 */ /* 0x000fe40001000000 */
[----:B------:R-:W-:Y:S02]  /*0ea0*/  ISETP.NE.AND P1, PT, R10, RZ, P1 ;  /* 0x000000ff0a00720c */ /* 0x000fe40000f25270 */
[----:B------:R-:W-:Y:S02]  /*0eb0*/  SHF.R.U32.HI R8, RZ, R8, R9 ;  /* 0x00000008ff087219 */ /* 0x000fe40000011609 */
[----:B------:R-:W-:-:S02]  /*0ec0*/  PLOP3.LUT P0, PT, P0, P1, PT, 0xf8, 0x8f ;  /* 0x00000000008f781c */ /* 0x000fc40000703f70 */
[----:B------:R-:W-:Y:S02]  /*0ed0*/  SHF.R.U32.HI R10, RZ, 0x1, R8 ;  /* 0x00000001ff0a7819 */ /* 0x000fe40000011608 */
[----:B------:R-:W-:-:S04]  /*0ee0*/  SEL R3, RZ, 0x1, !P0 ;  /* 0x00000001ff037807 */ /* 0x000fc80004000000 */
[----:B------:R-:W-:-:S04]  /*0ef0*/  LOP3.LUT R3, R3, 0x1, R10, 0xf8, !PT ;  /* 0x0000000103037812 */ /* 0x000fc800078ef80a */
[----:B------:R-:W-:-:S05]  /*0f00*/  LOP3.LUT R3, R3, R8, RZ, 0xc0, !PT ;  /* 0x0000000803037212 */ /* 0x000fca00078ec0ff */
[----:B------:R-:W-:-:S05]  /*0f10*/  IMAD.IADD R3, R10, 0x1, R3 ;  /* 0x000000010a037824 */ /* 0x000fca00078e0203 */
[----:B------:R-:W-:Y:S01]  /*0f20*/  LOP3.LUT R0, R3, R0, RZ, 0xfc, !PT ;  /* 0x0000000003007212 */ /* 0x000fe200078efcff */
[----:B------:R-:W-:Y:S06]  /*0f30*/  BRA `(.L_x_23) ;  /* 0x0000000000107947 */ /* 0x000fec0003800000 */
.L_x_22:
[----:B------:R-:W-:-:S04]  /*0f40*/  LOP3.LUT R0, R0, 0x80000000, RZ, 0xc0, !PT ;  /* 0x8000000000007812 */ /* 0x000fc800078ec0ff */
[----:B------:R-:W-:Y:S01]  /*0f50*/  LOP3.LUT R0, R0, 0x7f800000, RZ, 0xfc, !PT ;  /* 0x7f80000000007812 */ /* 0x000fe200078efcff */
[----:B------:R-:W-:Y:S06]  /*0f60*/  BRA `(.L_x_23) ;  /* 0x0000000000047947 */ /* 0x000fec0003800000 */
.L_x_21:
[----:B------:R-:W-:-:S07]  /*0f70*/  IMAD R0, R9, 0x800000, R0 ;  /* 0x0080000009007824 */ /* 0x000fce00078e0200 */
.L_x_23:
[----:B------:R-:W-:Y:S05]  /*0f80*/  BSYNC.RECONVERGENT B2 ;  /* 0x0000000000027941 */ /* 0x000fea0003800200 */
.L_x_20:
[----:B------:R-:W-:Y:S05]  /*0f90*/  BRA `(.L_x_24) ;  /* 0x0000000000207947 */ /* 0x000fea0003800000 */
.L_x_19:
[----:B------:R-:W-:-:S04]  /*0fa0*/  LOP3.LUT R0, R11, 0x80000000, R10, 0x48, !PT ;  /* 0x800000000b007812 */ /* 0x000fc800078e480a */
[----:B------:R-:W-:Y:S01]  /*0fb0*/  LOP3.LUT R0, R0, 0x7f800000, RZ, 0xfc, !PT ;  /* 0x7f80000000007812 */ /* 0x000fe200078efcff */
[----:B------:R-:W-:Y:S06]  /*0fc0*/  BRA `(.L_x_24) ;  /* 0x0000000000147947 */ /* 0x000fec0003800000 */
.L_x_18:
[----:B------:R-:W-:Y:S01]  /*0fd0*/  LOP3.LUT R0, R11, 0x80000000, R10, 0x48, !PT ;  /* 0x800000000b007812 */ /* 0x000fe200078e480a */
[----:B------:R-:W-:Y:S06]  /*0fe0*/  BRA `(.L_x_24) ;  /* 0x00000000000c7947 */ /* 0x000fec0003800000 */
.L_x_17:
[----:B------:R-:W0:Y:S01]  /*0ff0*/  MUFU.RSQ R0, -QNAN ;  /* 0xffc0000000007908 */ /* 0x000e220000001400 */
[----:B------:R-:W-:Y:S05]  /*1000*/  BRA `(.L_x_24) ;  /* 0x0000000000047947 */ /* 0x000fea0003800000 */
.L_x_16:
[----:B------:R-:W-:-:S07]  /*1010*/  FADD.FTZ R0, R0, R3 ;  /* 0x0000000300007221 */ /* 0x000fce0000010000 */
.L_x_24:
[----:B------:R-:W-:Y:S05]  /*1020*/  BSYNC.RECONVERGENT B1 ;  /* 0x0000000000017941 */ /* 0x000fea0003800200 */
.L_x_14:
[----:B------:R-:W-:Y:S01]  /*1030*/  MOV R8, R6 ;  /* 0x0000000600087202 */ /* 0x000fe20000000f00 */
[----:B------:R-:W-:-:S04]  /*1040*/  IMAD.MOV.U32 R9, RZ, RZ, 0x0 ;  /* 0x00000000ff097424 */ /* 0x000fc800078e00ff */
[----:B0-----:R-:W-:Y:S05]  /*1050*/  RET.REL.NODEC R8 `(_Z20rms_norm_kernel_treePK13__nv_bfloat16S1_PS_if) ;  /* 0xffffffec08e87950 */ /* 0x001fea0003c3ffff */
.L_x_25:
[----:B------:R-:W-:-:S00]  /*1060*/  BRA `(.L_x_25) ;  /* 0xfffffffc00fc7947 */ /* 0x000fc0000383ffff */
[----:B------:R-:W-:-:S00]  /*1070*/  NOP ;  /* 0x0000000000007918 */ /* 0x000fc00000000000 */
        /* <DEDUP_REMOVED lines=8> */
.L_x_46:


//--------------------- .text._Z26rms_norm_kernel_sequentialPK13__nv_bfloat16S1_PS_if --------------------------
	.section	.text._Z26rms_norm_kernel_sequentialPK13__nv_bfloat16S1_PS_if,"ax",@progbits
	.align	128
        .global         _Z26rms_norm_kernel_sequentialPK13__nv_bfloat16S1_PS_if
        .type           _Z26rms_norm_kernel_sequentialPK13__nv_bfloat16S1_PS_if,@function
        .size           _Z26rms_norm_kernel_sequentialPK13__nv_bfloat16S1_PS_if,(.L_x_47 - _Z26rms_norm_kernel_sequentialPK13__nv_bfloat16S1_PS_if)
        .other          _Z26rms_norm_kernel_sequentialPK13__nv_bfloat16S1_PS_if,@"STO_CUDA_ENTRY STV_DEFAULT"
_Z26rms_norm_kernel_sequentialPK13__nv_bfloat16S1_PS_if:
.text._Z26rms_norm_kernel_sequentialPK13__nv_bfloat16S1_PS_if:
[----:B------:R-:W-:Y:S08]  /*0000*/  LDC R1, c[0x0][0x37c] ;  /* 0x0000df00ff017b82 */ /* 0x000ff00000000800 */
[----:B------:R-:W0:Y:S01]  /*0010*/  LDC R0, c[0x0][0x398] ;  /* 0x0000e600ff007b82 */ /* 0x000e220000000800 */
[----:B------:R-:W1:Y:S01]  /*0020*/  LDCU.64 UR6, c[0x0][0x358] ;  /* 0x00006b00ff0677ac */ /* 0x000e620008000a00 */
[----:B------:R-:W-:-:S06]  /*0030*/  IMAD.MOV.U32 R7, RZ, RZ, RZ ;  /* 0x000000ffff077224 */ /* 0x000fcc00078e00ff */
[----:B------:R-:W2:Y:S08]  /*0040*/  S2UR UR4, SR_CTAID.X ;  /* 0x00000000000479c3 */ /* 0x000eb00000002500 */
[----:B------:R-:W3:Y:S01]  /*0050*/  LDC.64 R4, c[0x0][0x380] ;  /* 0x0000e000ff047b82 */ /* 0x000ee20000000a00 */
[C---:B0-----:R-:W-:Y:S01]  /*0060*/  ISETP.GE.AND P1, PT, R0.reuse, 0x1, PT ;  /* 0x000000010000780c */ /* 0x041fe20003f26270 */
[----:B--2---:R-:W-:-:S05]  /*0070*/  IMAD R10, R0, UR4, RZ ;  /* 0x00000004000a7c24 */ /* 0x004fca000f8e02ff */
[----:B------:R-:W-:Y:S01]  /*0080*/  SHF.R.S32.HI R11, RZ, 0x1f, R10 ;  /* 0x0000001fff0b7819 */ /* 0x000fe2000001140a */
[----:B---3--:R-:W-:-:S06]  /*0090*/  IMAD.WIDE R4, R10, 0x2, R4 ;  /* 0x000000020a047825 */ /* 0x008fcc00078e0204 */
[----:B-1----:R-:W-:Y:S05]  /*00a0*/  @!P1 BRA `(.L_x_26) ;  /* 0x0000000800209947 */ /* 0x002fea0003800000 */
[C---:B------:R-:W-:Y:S01]  /*00b0*/  ISETP.GE.U32.AND P2, PT, R0.reuse, 0x10, PT ;  /* 0x000000100000780c */ /* 0x040fe20003f46070 */
[----:B------:R-:W-:Y:S01]  /*00c0*/  HFMA2 R9, -RZ, RZ, 0, 0 ;  /* 0x00000000ff097431 */ /* 0x000fe200000001ff */
[----:B------:R-:W-:Y:S01]  /*00d0*/  LOP3.LUT R25, R0, 0xf, RZ, 0xc0, !PT ;  /* 0x0000000f00197812 */ /* 0x000fe200078ec0ff */
[----:B------:R-:W-:-:S03]  /*00e0*/  IMAD.MOV.U32 R7, RZ, RZ, RZ ;  /* 0x000000ffff077224 */ /* 0x000fc600078e00ff */
[----:B------:R-:W-:-:S07]  /*00f0*/  ISETP.NE.AND P0, PT, R25, RZ, PT ;  /* 0x000000ff1900720c */ /* 0x000fce0003f05270 */
[----:B------:R-:W-:Y:S06]  /*0100*/  @!P2 BRA `(.L_x_27) ;  /* 0x0000000000f8a947 */ /* 0x000fec0003800000 */
[----:B------:R-:W0:Y:S01]  /*0110*/  LDC.64 R2, c[0x0][0x380] ;  /* 0x0000e000ff027b82 */ /* 0x000e220000000a00 */
[----:B------:R-:W-:Y:S01]  /*0120*/  LOP3.LUT R9, R0, 0x7ffffff0, RZ, 0xc0, !PT ;  /* 0x7ffffff000097812 */ /* 0x000fe200078ec0ff */
[----:B------:R-:W-:-:S04]  /*0130*/  IMAD.MOV.U32 R7, RZ, RZ, RZ ;  /* 0x000000ffff077224 */ /* 0x000fc800078e00ff */
[----:B------:R-:W-:Y:S01]  /*0140*/  IMAD.MOV R26, RZ, RZ, -R9 ;  /* 0x000000ffff1a7224 */ /* 0x000fe200078e0a09 */
[----:B0-----:R-:W-:-:S04]  /*0150*/  LEA R6, P2, R10, R2, 0x1 ;  /* 0x000000020a067211 */ /* 0x001fc800078408ff */
[----:B------:R-:W-:Y:S02]  /*0160*/  IADD3 R6, P3, PT, R6, 0x10, RZ ;  /* 0x0000001006067810 */ /* 0x000fe40007f7e0ff */
[----:B------:R-:W-:-:S04]  /*0170*/  LEA.HI.X R3, R10, R3, R11, 0x1, P2 ;  /* 0x000000030a037211 */ /* 0x000fc800010f0c0b */
[----:B------:R-:W-:-:S07]  /*0180*/  IADD3.X R3, PT, PT, RZ, R3, RZ, P3, !PT ;  /* 0x00000003ff037210 */ /* 0x000fce0001ffe4ff */
.L_x_28:
[----:B------:R-:W-:-:S05]  /*0190*/  IMAD.MOV.U32 R2, RZ, RZ, R6 ;  /* 0x000000ffff027224 */ /* 0x000fca00078e0006 */
[----:B------:R-:W2:Y:S04]  /*01a0*/  LDG.E.U16.CONSTANT R21, desc[UR6][R2.64+-0x10] ;  /* 0xfffff00602157981 */ /* 0x000ea8000c1e9500 */
[----:B------:R-:W3:Y:S04]  /*01b0*/  LDG.E.U16.CONSTANT R24, desc[UR6][R2.64+-0xe] ;  /* 0xfffff20602187981 */ /* 0x000ee8000c1e9500 */
[----:B------:R-:W4:Y:S04]  /*01c0*/  LDG.E.U16.CONSTANT R20, desc[UR6][R2.64+-0xc] ;  /* 0xfffff40602147981 */ /* 0x000f28000c1e9500 */
[----:B------:R-:W5:Y:S04]  /*01d0*/  LDG.E.U16.CONSTANT R18, desc[UR6][R2.64+-0xa] ;  /* 0xfffff60602127981 */ /* 0x000f68000c1e9500 */
        /* <DEDUP_REMOVED lines=8> */
[----:B------:R-:W5:Y:S01]  /*0260*/  LDG.E.U16.CONSTANT R6, desc[UR6][R2.64+0x8] ;  /* 0x0000080602067981 */ /* 0x000f62000c1e9500 */
[----:B--2---:R-:W-:-:S03]  /*0270*/  IMAD.U32 R22, R21, 0x10000, RZ ;  /* 0x0001000015167824 */ /* 0x004fc600078e00ff */
[----:B------:R-:W2:Y:S01]  /*0280*/  LDG.E.U16.CONSTANT R21, desc[UR6][R2.64+0xa] ;  /* 0x00000a0602157981 */ /* 0x000ea2000c1e9500 */
[----:B------:R-:W-:-:S03]  /*0290*/  FFMA R23, R22, R22, R7 ;  /* 0x0000001616177223 */ /* 0x000fc60000000007 */
[----:B------:R-:W2:Y:S04]  /*02a0*/  LDG.E.U16.CONSTANT R22, desc[UR6][R2.64+0xc] ;  /* 0x00000c0602167981 */ /* 0x000ea8000c1e9500 */
[----:B------:R0:W2:Y:S01]  /*02b0*/  LDG.E.U16.CONSTANT R7, desc[UR6][R2.64+0xe] ;  /* 0x00000e0602077981 */ /* 0x0000a2000c1e9500 */
[----:B---3--:R-:W-:Y:S01]  /*02c0*/  SHF.L.U32 R24, R24, 0x10, RZ ;  /* 0x0000001018187819 */ /* 0x008fe200000006ff */
[----:B----4-:R-:W-:Y:S02]  /*02d0*/  IMAD.U32 R20, R20, 0x10000, RZ ;  /* 0x0001000014147824 */ /* 0x010fe400078e00ff */
[----:B-----5:R-:W-:Y:S02]  /*02e0*/  IMAD.U32 R18, R18, 0x10000, RZ ;  /* 0x0001000012127824 */ /* 0x020fe400078e00ff */
[----:B------:R-:W-:Y:S01]  /*02f0*/  FFMA R23, R24, R24, R23 ;  /* 0x0000001818177223 */ /* 0x000fe20000000017 */
[----:B------:R-:W-:-:S03]  /*0300*/  VIADD R26, R26, 0x10 ;  /* 0x000000101a1a7836 */ /* 0x000fc60000000000 */
[----:B------:R-:W-:Y:S01]  /*0310*/  FFMA R23, R20, R20, R23 ;  /* 0x0000001414177223 */ /* 0x000fe20000000017 */
[----:B------:R-:W-:Y:S02]  /*0320*/  SHF.L.U32 R20, R19, 0x10, RZ ;  /* 0x0000001013147819 */ /* 0x000fe400000006ff */
[----:B------:R-:W-:Y:S01]  /*0330*/  ISETP.NE.AND P2, PT, R26, RZ, PT ;  /* 0x000000ff1a00720c */ /* 0x000fe20003f45270 */
[----:B------:R-:W-:Y:S01]  /*0340*/  FFMA R23, R18, R18, R23 ;  /* 0x0000001212177223 */ /* 0x000fe20000000017 */
[----:B------:R-:W-:Y:S02]  /*0350*/  IMAD.U32 R18, R17, 0x10000, RZ ;  /* 0x0001000011127824 */ /* 0x000fe400078e00ff */
[----:B------:R-:W-:Y:S02]  /*0360*/  IMAD.U32 R16, R16, 0x10000, RZ ;  /* 0x0001000010107824 */ /* 0x000fe400078e00ff */
[----:B------:R-:W-:-:S04]  /*0370*/  FFMA R23, R20, R20, R23 ;  /* 0x0000001414177223 */ /* 0x000fc80000000017 */
[----:B------:R-:W-:Y:S01]  /*0380*/  FFMA R23, R18, R18, R23 ;  /* 0x0000001212177223 */ /* 0x000fe20000000017 */
[----:B------:R-:W-:Y:S01]  /*0390*/  SHF.L.U32 R18, R15, 0x10, RZ ;  /* 0x000000100f127819 */ /* 0x000fe200000006ff */
[----:B------:R-:W-:Y:S02]  /*03a0*/  IMAD.U32 R14, R14, 0x10000, RZ ;  /* 0x000100000e0e7824 */ /* 0x000fe400078e00ff */
[----:B------:R-:W-:Y:S01]  /*03b0*/  FFMA R23, R16, R16, R23 ;  /* 0x0000001010177223 */ /* 0x000fe20000000017 */
[----:B------:R-:W-:-:S03]  /*03c0*/  IMAD.U32 R16, R13, 0x10000, RZ ;  /* 0x000100000d107824 */ /* 0x000fc600078e00ff */
[----:B------:R-:W-:Y:S01]  /*03d0*/  FFMA R23, R18, R18, R23 ;  /* 0x0000001212177223 */ /* 0x000fe20000000017 */
[----:B------:R-:W-:-:S03]  /*03e0*/  SHF.L.U32 R12, R12, 0x10, RZ ;  /* 0x000000100c0c7819 */ /* 0x000fc600000006ff */
[----:B------:R-:W-:Y:S01]  /*03f0*/  FFMA R23, R14, R14, R23 ;  /* 0x0000000e0e177223 */ /* 0x000fe20000000017 */
[----:B------:R-:W-:-:S03]  /*0400*/  IMAD.U32 R8, R8, 0x10000, RZ ;  /* 0x0001000008087824 */ /* 0x000fc600078e00ff */
[----:B------:R-:W-:Y:S01]  /*0410*/  FFMA R23, R16, R16, R23 ;  /* 0x0000001010177223 */ /* 0x000fe20000000017 */
[----:B------:R-:W-:-:S03]  /*0420*/  IMAD.U32 R6, R6, 0x10000, RZ ;  /* 0x0001000006067824 */ /* 0x000fc600078e00ff */
[----:B------:R-:W-:-:S04]  /*0430*/  FFMA R23, R12, R12, R23 ;  /* 0x0000000c0c177223 */ /* 0x000fc80000000017 */
[----:B------:R-:W-:-:S04]  /*0440*/  FFMA R23, R8, R8, R23 ;  /* 0x0000000808177223 */ /* 0x000fc80000000017 */
[----:B------:R-:W-:Y:S01]  /*0450*/  FFMA R23, R6, R6, R23 ;  /* 0x0000000606177223 */ /* 0x000fe20000000017 */
[----:B------:R-:W-:-:S05]  /*0460*/  IADD3 R6, P3, PT, R2, 0x20, RZ ;  /* 0x0000002002067810 */ /* 0x000fca0007f7e0ff */
[----:B0-----:R-:W-:Y:S01]  /*0470*/  IMAD.X R3, RZ, RZ, R3, P3 ;  /* 0x000000ffff037224 */ /* 0x001fe200018e0603 */
[----:B--2---:R-:W-:Y:S01]  /*0480*/  SHF.L.U32 R8, R21, 0x10, RZ ;  /* 0x0000001015087819 */ /* 0x004fe200000006ff */
[----:B------:R-:W-:-:S04]  /*0490*/  IMAD.U32 R22, R22, 0x10000, RZ ;  /* 0x0001000016167824 */ /* 0x000fc800078e00ff */
[----:B------:R-:W-:Y:S01]  /*04a0*/  FFMA R23, R8, R8, R23 ;  /* 0x0000000808177223 */ /* 0x000fe20000000017 */
[----:B------:R-:W-:-:S03]  /*04b0*/  SHF.L.U32 R2, R7, 0x10, RZ ;  /* 0x0000001007027819 */ /* 0x000fc600000006ff */
[----:B------:R-:W-:-:S04]  /*04c0*/  FFMA R23, R22, R22, R23 ;  /* 0x0000001616177223 */ /* 0x000fc80000000017 */
[----:B------:R-:W-:Y:S01]  /*04d0*/  FFMA R7, R2, R2, R23 ;  /* 0x0000000202077223 */ /* 0x000fe20000000017 */
[----:B------:R-:W-:Y:S06]  /*04e0*/  @P2 BRA `(.L_x_28) ;  /* 0xfffffffc00282947 */ /* 0x000fec000383ffff */
.L_x_27:
[----:B------:R-:W-:Y:S05]  /*04f0*/  @!P0 BRA `(.L_x_26) ;  /* 0x00000004000c8947 */ /* 0x000fea0003800000 */
[----:B------:R-:W-:Y:S02]  /*0500*/  ISETP.GE.U32.AND P0, PT, R25, 0x8, PT ;  /* 0x000000081900780c */ /* 0x000fe40003f06070 */
[----:B------:R-:W-:-:S04]  /*0510*/  LOP3.LUT R17, R0, 0x7, RZ, 0xc0, !PT ;  /* 0x0000000700117812 */ /* 0x000fc800078ec0ff */
[----:B------:R-:W-:-:S07]  /*0520*/  ISETP.NE.AND P2, PT, R17, RZ, PT ;  /* 0x000000ff1100720c */ /* 0x000fce0003f45270 */
[----:B------:R-:W-:Y:S06]  /*0530*/  @!P0 BRA `(.L_x_29) ;  /* 0x0000000000688947 */ /* 0x000fec0003800000 */
[----:B------:R-:W-:-:S05]  /*0540*/  IMAD.WIDE.U32 R2, R9, 0x2, R4 ;  /* 0x0000000209027825 */ /* 0x000fca00078e0004 */
[----:B------:R-:W2:Y:S04]  /*0550*/  LDG.E.U16.CONSTANT R6, desc[UR6][R2.64] ;  /* 0x0000000602067981 */ /* 0x000ea8000c1e9500 */
[----:B------:R-:W3:Y:S04]  /*0560*/  LDG.E.U16.CONSTANT R8, desc[UR6][R2.64+0x2] ;  /* 0x0000020602087981 */ /* 0x000ee8000c1e9500 */
[----:B------:R-:W4:Y:S04]  /*0570*/  LDG.E.U16.CONSTANT R12, desc[UR6][R2.64+0x4] ;  /* 0x00000406020c7981 */ /* 0x000f28000c1e9500 */
[----:B------:R-:W5:Y:S04]  /*0580*/  LDG.E.U16.CONSTANT R14, desc[UR6][R2.64+0x6] ;  /* 0x00000606020e7981 */ /* 0x000f68000c1e9500 */
[----:B------:R-:W5:Y:S04]  /*0590*/  LDG.E.U16.CONSTANT R15, desc[UR6][R2.64+0x8] ;  /* 0x00000806020f7981 */ /* 0x000f68000c1e9500 */
[----:B------:R-:W5:Y:S04]  /*05a0*/  LDG.E.U16.CONSTANT R16, desc[UR6][R2.64+0xa] ;  /* 0x00000a0602107981 */ /* 0x000f68000c1e9500 */
[----:B------:R-:W5:Y:S04]  /*05b0*/  LDG.E.U16.CONSTANT R18, desc[UR6][R2.64+0xc] ;  /* 0x00000c0602127981 */ /* 0x000f68000c1e9500 */
[----:B------:R0:W5:Y:S01]  /*05c0*/  LDG.E.U16.CONSTANT R19, desc[UR6][R2.64+0xe] ;  /* 0x00000e0602137981 */ /* 0x000162000c1e9500 */
[----:B------:R-:W-:-:S02]  /*05d0*/  VIADD R9, R9, 0x8 ;  /* 0x0000000809097836 */ /* 0x000fc40000000000 */
[----:B--2---:R-:W-:Y:S01]  /*05e0*/  IMAD.U32 R6, R6, 0x10000, RZ ;  /* 0x0001000006067824 */ /* 0x004fe200078e00ff */
[----:B---3--:R-:W-:-:S03]  /*05f0*/  SHF.L.U32 R13, R8, 0x10, RZ ;  /* 0x00000010080d7819 */ /* 0x008fc600000006ff */
[----:B------:R-:W-:Y:S01]  /*0600*/  FFMA R6, R6, R6, R7 ;  /* 0x0000000606067223 */ /* 0x000fe20000000007 */
[----:B----4-:R-:W-:-:S03]  /*0610*/  IMAD.U32 R7, R12, 0x10000, RZ ;  /* 0x000100000c077824 */ /* 0x010fc600078e00ff */
[----:B------:R-:W-:Y:S01]  /*0620*/  FFMA R6, R13, R13, R6 ;  /* 0x0000000d0d067223 */ /* 0x000fe20000000006 */
[----:B-----5:R-:W-:-:S03]  /*0630*/  IMAD.U32 R13, R14, 0x10000, RZ ;  /* 0x000100000e0d7824 */ /* 0x020fc600078e00ff */
[----:B------:R-:W-:Y:S01]  /*0640*/  FFMA R6, R7, R7, R6 ;  /* 0x0000000707067223 */ /* 0x000fe20000000006 */
[----:B------:R-:W-:-:S03]  /*0650*/  SHF.L.U32 R15, R15, 0x10, RZ ;  /* 0x000000100f0f7819 */ /* 0x000fc600000006ff */
[----:B------:R-:W-:Y:S01]  /*0660*/  FFMA R6, R13, R13, R6 ;  /* 0x0000000d0d067223 */ /* 0x000fe20000000006 */
[----:B------:R-:W-:-:S03]  /*0670*/  IMAD.U32 R7, R16, 0x10000, RZ ;  /* 0x0001000010077824 */ /* 0x000fc600078e00ff */
[----:B------:R-:W-:Y:S01]  /*0680*/  FFMA R6, R15, R15, R6 ;  /* 0x0000000f0f067223 */ /* 0x000fe20000000006 */
[----:B0-----:R-:W-:-:S03]  /*0690*/  IMAD.U32 R3, R18, 0x10000, RZ ;  /* 0x0001000012037824 */ /* 0x001fc600078e00ff */
[----:B------:R-:W-:Y:S01]  /*06a0*/  FFMA R6, R7, R7, R6 ;  /* 0x0000000707067223 */ /* 0x000fe20000000006 */
[----:B------:R-:W-:-:S03]  /*06b0*/  SHF.L.U32 R19, R19, 0x10, RZ ;  /* 0x0000001013137819 */ /* 0x000fc600000006ff */
[----:B------:R-:W-:-:S04]  /*06c0*/  FFMA R6, R3, R3, R6 ;  /* 0x0000000303067223 */ /* 0x000fc80000000006 */
[----:B------:R-:W-:-:S07]  /*06d0*/  FFMA R7, R19, R19, R6 ;  /* 0x0000001313077223 */ /* 0x000fce0000000006 */
.L_x_29:
        /* <DEDUP_REMOVED lines=9> */
[----:B------:R-:W5:Y:S01]  /*0770*/  LDG.E.U16.CONSTANT R14, desc[UR6][R2.64+0x6] ;  /* 0x00000606020e7981 */ /* 0x000f62000c1e9500 */
[----:B------:R-:W-:Y:S01]  /*0780*/  IADD3 R9, PT, PT, R9, 0x4, RZ ;  /* 0x0000000409097810 */ /* 0x000fe20007ffe0ff */
[----:B--2---:R-:W-:Y:S01]  /*0790*/  IMAD.U32 R8, R8, 0x10000, RZ ;  /* 0x0001000008087824 */ /* 0x004fe200078e00ff */
[----:B---3--:R-:W-:-:S03]  /*07a0*/  SHF.L.U32 R12, R12, 0x10, RZ ;  /* 0x000000100c0c7819 */ /* 0x008fc600000006ff */
[----:B------:R-:W-:Y:S01]  /*07b0*/  FFMA R7, R8, R8, R7 ;  /* 0x0000000808077223 */ /* 0x000fe20000000007 */
[----:B----4-:R-:W-:-:S03]  /*07c0*/  IMAD.U32 R8, R13, 0x10000, RZ ;  /* 0x000100000d087824 */ /* 0x010fc600078e00ff */
[----:B------:R-:W-:Y:S01]  /*07d0*/  FFMA R7, R12, R12, R7 ;  /* 0x0000000c0c077223 */ /* 0x000fe20000000007 */
[----:B-----5:R-:W-:-:S03]  /*07e0*/  IMAD.U32 R14, R14, 0x10000, RZ ;  /* 0x000100000e0e7824 */ /* 0x020fc600078e00ff */
[----:B------:R-:W-:-:S04]  /*07f0*/  FFMA R7, R8, R8, R7 ;  /* 0x0000000808077223 */ /* 0x000fc80000000007 */
[----:B------:R-:W-:-:S07]  /*0800*/  FFMA R7, R14, R14, R7 ;  /* 0x0000000e0e077223 */ /* 0x000fce0000000007 */
.L_x_30:
[----:B------:R-:W-:Y:S05]  /*0810*/  @!P2 BRA `(.L_x_26) ;  /* 0x000000000044a947 */ /* 0x000fea0003800000 */
[----:B------:R-:W0:Y:S01]  /*0820*/  LDCU.64 UR4, c[0x0][0x380] ;  /* 0x00007000ff0477ac */ /* 0x000e220008000a00 */
[C---:B------:R-:W-:Y:S01]  /*0830*/  SHF.L.U64.HI R3, R10.reuse, 0x1, R11 ;  /* 0x000000010a037819 */ /* 0x040fe2000001020b */
[----:B------:R-:W-:Y:S02]  /*0840*/  IMAD.SHL.U32 R2, R10, 0x2, RZ ;  /* 0x000000020a027824 */ /* 0x000fe400078e00ff */
[----:B------:R-:W-:Y:S02]  /*0850*/  IMAD.MOV R6, RZ, RZ, -R6 ;  /* 0x000000ffff067224 */ /* 0x000fe400078e0a06 */
[----:B------:R-:W-:-:S03]  /*0860*/  IMAD.WIDE.U32 R2, R9, 0x2, R2 ;  /* 0x0000000209027825 */ /* 0x000fc600078e0002 */
[----:B0-----:R-:W-:-:S04]  /*0870*/  IADD3 R9, P0, PT, R2, UR4, RZ ;  /* 0x0000000402097c10 */ /* 0x001fc8000ff1e0ff */
[----:B------:R-:W-:-:S09]  /*0880*/  IADD3.X R12, PT, PT, R3, UR5, RZ, P0, !PT ;  /* 0x00000005030c7c10 */ /* 0x000fd200087fe4ff */
.L_x_31:
[----:B------:R-:W-:Y:S01]  /*0890*/  MOV R2, R9 ;  /* 0x0000000900027202 */ /* 0x000fe20000000f00 */
[----:B------:R-:W-:-:S05]  /*08a0*/  IMAD.MOV.U32 R3, RZ, RZ, R12 ;  /* 0x000000ffff037224 */ /* 0x000fca00078e000c */
[----:B------:R-:W2:Y:S01]  /*08b0*/  LDG.E.U16.CONSTANT R2, desc[UR6][R2.64] ;  /* 0x0000000602027981 */ /* 0x000ea2000c1e9500 */
[----:B------:R-:W-:Y:S01]  /*08c0*/  VIADD R6, R6, 0x1 ;  /* 0x0000000106067836 */ /* 0x000fe20000000000 */
[----:B------:R-:W-:-:S04]  /*08d0*/  IADD3 R9, P2, PT, R9, 0x2, RZ ;  /* 0x0000000209097810 */ /* 0x000fc80007f5e0ff */
[----:B------:R-:W-:Y:S01]  /*08e0*/  ISETP.NE.AND P0, PT, R6, RZ, PT ;  /* 0x000000ff0600720c */ /* 0x000fe20003f05270 */
[----:B------:R-:W-:Y:S01]  /*08f0*/  IMAD.X R12, RZ, RZ, R12, P2 ;  /* 0x000000ffff0c7224 */ /* 0x000fe200010e060c */
[----:B--2---:R-:W-:-:S05]  /*0900*/  SHF.L.U32 R8, R2, 0x10, RZ ;  /* 0x0000001002087819 */ /* 0x004fca00000006ff */
[----:B------:R-:W-:-:S06]  /*0910*/  FFMA R7, R8, R8, R7 ;  /* 0x0000000808077223 */ /* 0x000fcc0000000007 */
[----:B------:R-:W-:Y:S05]  /*0920*/  @P0 BRA `(.L_x_31) ;  /* 0xfffffffc00d80947 */ /* 0x000fea000383ffff */
.L_x_26:
[----:B------:R-:W-:-:S04]  /*0930*/  I2FP.F32.S32 R8, R0 ;  /* 0x0000000000087245 */ /* 0x000fc80000201400 */
[----:B------:R-:W0:Y:S08]  /*0940*/  MUFU.RCP R3, R8 ;  /* 0x0000000800037308 */ /* 0x000e300000001000 */
[----:B------:R-:W1:Y:S01]  /*0950*/  FCHK P0, R7, R8 ;  /* 0x0000000807007302 */ /* 0x000e620000000000 */
[----:B0-----:R-:W-:-:S04]  /*0960*/  FFMA R0, -R8, R3, 1 ;  /* 0x3f80000008007423 */ /* 0x001fc80000000103 */
[----:B------:R-:W-:-:S04]  /*0970*/  FFMA R0, R3, R0, R3 ;  /* 0x0000000003007223 */ /* 0x000fc80000000003 */
[----:B------:R-:W-:-:S04]  /*0980*/  FFMA R3, R0, R7, RZ ;  /* 0x0000000700037223 */ /* 0x000fc800000000ff */
[----:B------:R-:W-:-:S04]  /*0990*/  FFMA R2, -R8, R3, R7 ;  /* 0x0000000308027223 */ /* 0x000fc80000000107 */
[----:B------:R-:W-:Y:S01]  /*09a0*/  FFMA R0, R0, R2, R3 ;  /* 0x0000000200007223 */ /* 0x000fe20000000003 */
[----:B-1----:R-:W-:Y:S06]  /*09b0*/  @!P0 BRA `(.L_x_32) ;  /* 0x00000000000c8947 */ /* 0x002fec0003800000 */
[----:B------:R-:W-:Y:S01]  /*09c0*/  IMAD.MOV.U32 R3, RZ, RZ, R7 ;  /* 0x000000ffff037224 */ /* 0x000fe200078e0007 */
[----:B------:R-:W-:-:S07]  /*09d0*/  MOV R2, 0x9f0 ;  /* 0x000009f000027802 */ /* 0x000fce0000000f00 */
[----:B------:R-:W-:Y:S05]  /*09e0*/  CALL.REL.NOINC `($__internal_1_$__cuda_sm3x_div_rn_noftz_f32_slowpath) ;  /* 0x0000000c00187944 */ /* 0x000fea0003c00000 */
.L_x_32:
[----:B------:R-:W0:Y:S02]  /*09f0*/  LDCU UR4, c[0x0][0x39c] ;  /* 0x00007380ff0477ac */ /* 0x000e240008000800 */
[----:B0-----:R-:W-:-:S05]  /*0a00*/  FADD R2, R0, UR4 ;  /* 0x0000000400027e21 */ /* 0x001fca0008000000 */
[----:B------:R-:W-:Y:S01]  /*0a10*/  FSETP.GEU.AND P2, PT, |R2|, 1.175494350822287508e-38, PT ;  /* 0x008000000200780b */ /* 0x000fe20003f4e200 */
[----:B------:R-:W-:-:S12]  /*0a20*/  @!P1 EXIT ;  /* 0x000000000000994d */ /* 0x000fd80003800000 */
[----:B------:R-:W0:Y:S01]  /*0a30*/  LDC R0, c[0x0][0x398] ;  /* 0x0000e600ff007b82 */ /* 0x000e220000000800 */
[----:B------:R-:W-:Y:S01]  /*0a40*/  @!P2 FMUL R2, R2, 16777216 ;  /* 0x4b8000000202a820 */ /* 0x000fe20000400000 */
[----:B------:R-:W-:-:S03]  /*0a50*/  HFMA2 R15, -RZ, RZ, 0, 0 ;  /* 0x00000000ff0f7431 */ /* 0x000fc600000001ff */
[----:B------:R-:W1:Y:S02]  /*0a60*/  MUFU.RSQ R12, R2 ;  /* 0x00000002000c7308 */ /* 0x000e640000001400 */
[----:B-1----:R-:W-:Y:S01]  /*0a70*/  @!P2 FMUL R12, R12, 4096 ;  /* 0x458000000c0ca820 */ /* 0x002fe20000400000 */
[C---:B0-----:R-:W-:Y:S02]  /*0a80*/  ISETP.GE.U32.AND P1, PT, R0.reuse, 0x8, PT ;  /* 0x000000080000780c */ /* 0x041fe40003f26070 */
[----:B------:R-:W-:-:S04]  /*0a90*/  LOP3.LUT R13, R0, 0x7, RZ, 0xc0, !PT ;  /* 0x00000007000d7812 */ /* 0x000fc800078ec0ff */
[----:B------:R-:W-:-:S07]  /*0aa0*/  ISETP.NE.AND P0, PT, R13, RZ, PT ;  /* 0x000000ff0d00720c */ /* 0x000fce0003f05270 */
[----:B------:R-:W-:Y:S06]  /*0ab0*/  @!P1 BRA `(.L_x_33) ;  /* 0x00000004006c9947 */ /* 0x000fec0003800000 */
[----:B------:R-:W0:Y:S01]  /*0ac0*/  LDCU.128 UR12, c[0x0][0x380] ;  /* 0x00007000ff0c77ac */ /* 0x000e220008000c00 */
[----:B------:R-:W-:Y:S02]  /*0ad0*/  LEA R16, P1, R10, 0x8, 0x1 ;  /* 0x000000080a107811 */ /* 0x000fe400078208ff */
[----:B------:R-:W-:Y:S01]  /*0ae0*/  LOP3.LUT R15, R0, 0x7ffffff8, RZ, 0xc0, !PT ;  /* 0x7ffffff8000f7812 */ /* 0x000fe200078ec0ff */
[----:B------:R-:W1:Y:S01]  /*0af0*/  LDCU.64 UR8, c[0x0][0x390] ;  /* 0x00007200ff0877ac */ /* 0x000e620008000a00 */
[----:B------:R-:W-:-:S03]  /*0b00*/  LEA.HI.X R17, R10, RZ, R11, 0x1, P1 ;  /* 0x000000ff0a117211 */ /* 0x000fc600008f0c0b */
[----:B------:R-:W-:Y:S01]  /*0b10*/  IMAD.MOV R14, RZ, RZ, -R15 ;  /* 0x000000ffff0e7224 */ /* 0x000fe200078e0a0f */
[----:B0-----:R-:W-:Y:S01]  /*0b20*/  UIADD3 UR4, UP0, UPT, UR14, 0x8, URZ ;  /* 0x000000080e047890 */ /* 0x001fe2000ff1e0ff */
[----:B------:R-:W-:-:S03]  /*0b30*/  IADD3 R6, P2, PT, R16, UR12, RZ ;  /* 0x0000000c10067c10 */ /* 0x000fc6000ff5e0ff */
[----:B------:R-:W-:Y:S01]  /*0b40*/  UIADD3.X UR5, UPT, UPT, URZ, UR15, URZ, UP0, !UPT ;  /* 0x0000000fff057290 */ /* 0x000fe200087fe4ff */
[----:B-1----:R-:W-:Y:S01]  /*0b50*/  IADD3 R16, P1, PT, R16, UR8, RZ ;  /* 0x0000000810107c10 */ /* 0x002fe2000ff3e0ff */
[----:B------:R-:W-:Y:S01]  /*0b60*/  IMAD.U32 R8, RZ, RZ, UR4 ;  /* 0x00000004ff087e24 */ /* 0x000fe2000f8e00ff */
[C---:B------:R-:W-:Y:S02]  /*0b70*/  IADD3.X R7, PT, PT, R17.reuse, UR13, RZ, P2, !PT ;  /* 0x0000000d11077c10 */ /* 0x040fe400097fe4ff */
[----:B------:R-:W-:Y:S02]  /*0b80*/  IADD3.X R17, PT, PT, R17, UR9, RZ, P1, !PT ;  /* 0x0000000911117c10 */ /* 0x000fe40008ffe4ff */
[----:B------:R-:W-:-:S07]  /*0b90*/  MOV R9, UR5 ;  /* 0x0000000500097c02 */ /* 0x000fce0008000f00 */
.L_x_34:
[----:B-1----:R-:W2:Y:S04]  /*0ba0*/  LDG.E.U16.CONSTANT R3, desc[UR6][R6.64+-0x8] ;  /* 0xfffff80606037981 */ /* 0x002ea8000c1e9500 */
        /* <DEDUP_REMOVED lines=8> */
[----:B------:R-:W5:Y:S01]  /*0c30*/  LDG.E.U16.CONSTANT R24, desc[UR6][R8.64] ;  /* 0x0000000608187981 */ /* 0x000f62000c1e9500 */
[----:B--2---:R-:W-:-:S02]  /*0c40*/  IMAD.U32 R3, R3, 0x10000, RZ ;  /* 0x0001000003037824 */ /* 0x004fc400078e00ff */
[----:B---3--:R-:W-:Y:S02]  /*0c50*/  IMAD.U32 R18, R18, 0x10000, RZ ;  /* 0x0001000012127824 */ /* 0x008fe400078e00ff */
[----:B------:R-:W-:-:S04]  /*0c60*/  FMUL R3, R12, R3 ;  /* 0x000000030c037220 */ /* 0x000fc80000400000 */
[----:B------:R-:W-:Y:S01]  /*0c70*/  FMUL R3, R18, R3 ;  /* 0x0000000312037220 */ /* 0x000fe20000400000 */
[----:B----4-:R-:W-:Y:S01]  /*0c80*/  SHF.L.U32 R19, R19, 0x10, RZ ;  /* 0x0000001013137819 */ /* 0x010fe200000006ff */
[----:B-----5:R-:W-:-:S03]  /*0c90*/  IMAD.U32 R21, R21, 0x10000, RZ ;  /* 0x0001000015157824 */ /* 0x020fc600078e00ff */
[----:B------:R-:W-:Y:S01]  /*0ca0*/  F2FP.BF16.F32.PACK_AB R3, RZ, R3 ;  /* 0x00000003ff03723e */ /* 0x000fe200000010ff */
[----:B------:R-:W-:Y:S01]  /*0cb0*/  FMUL R19, R12, R19 ;  /* 0x000000130c137220 */ /* 0x000fe20000400000 */
[----:B------:R-:W-:Y:S01]  /*0cc0*/  SHF.L.U32 R2, R2, 0x10, RZ ;  /* 0x0000001002027819 */ /* 0x000fe200000006ff */
[----:B------:R-:W-:Y:S01]  /*0cd0*/  FMUL R21, R12, R21 ;  /* 0x000000150c157220 */ /* 0x000fe20000400000 */
[----:B------:R-:W-:Y:S01]  /*0ce0*/  PRMT R27, R3, 0x7610, R27 ;  /* 0x00007610031b7816 */ /* 0x000fe2000000001b */
[----:B------:R-:W-:Y:S02]  /*0cf0*/  IMAD.MOV.U32 R3, RZ, RZ, R17 ;  /* 0x000000ffff037224 */ /* 0x000fe400078e0011 */
[----:B------:R-:W-:Y:S01]  /*0d00*/  IMAD.U32 R18, R20, 0x10000, RZ ;  /* 0x0001000014127824 */ /* 0x000fe200078e00ff */
[----:B------:R-:W2:Y:S01]  /*0d10*/  LDG.E.U16.CONSTANT R17, desc[UR6][R6.64+0x6] ;  /* 0x0000060606117981 */ /* 0x000ea2000c1e9500 */
[----:B------:R-:W-:Y:S01]  /*0d20*/  FMUL R21, R2, R21 ;  /* 0x0000001502157220 */ /* 0x000fe20000400000 */
[----:B------:R-:W-:-:S02]  /*0d30*/  IMAD.MOV.U32 R2, RZ, RZ, R16 ;  /* 0x000000ffff027224 */ /* 0x000fc400078e0010 */
[----:B------:R-:W-:Y:S01]  /*0d40*/  FMUL R18, R18, R19 ;  /* 0x0000001312127220 */ /* 0x000fe20000400000 */
[----:B------:R-:W3:Y:S04]  /*0d50*/  LDG.E.U16.CONSTANT R20, desc[UR6][R6.64+-0x2] ;  /* 0xfffffe0606147981 */ /* 0x000ee8000c1e9500 */
[----:B------:R-:W4:Y:S04]  /*0d60*/  LDG.E.U16.CONSTANT R19, desc[UR6][R6.64+0x4] ;  /* 0x0000040606137981 */ /* 0x000f28000c1e9500 */
[----:B------:R-:W5:Y:S01]  /*0d70*/  LDG.E.U16.CONSTANT R16, desc[UR6][R8.64+0x6] ;  /* 0x0000060608107981 */ /* 0x000f62000c1e9500 */
[----:B------:R-:W-:-:S02]  /*0d80*/  F2FP.BF16.F32.PACK_AB R26, RZ, R18 ;  /* 0x00000012ff1a723e */ /* 0x000fc400000010ff */
[----:B------:R-:W-:Y:S01]  /*0d90*/  F2FP.BF16.F32.PACK_AB R28, RZ, R21 ;  /* 0x00000015ff1c723e */ /* 0x000fe200000010ff */
[----:B------:R-:W5:Y:S04]  /*0da0*/  LDG.E.U16.CONSTANT R18, desc[UR6][R8.64+0x4] ;  /* 0x0000040608127981 */ /* 0x000f68000c1e9500 */
[----:B------:R0:W5:Y:S01]  /*0db0*/  LDG.E.U16.CONSTANT R21, desc[UR6][R8.64+0x2] ;  /* 0x0000020608157981 */ /* 0x000162000c1e9500 */
[----:B------:R-:W-:-:S03]  /*0dc0*/  IMAD.U32 R25, R25, 0x10000, RZ ;  /* 0x0001000019197824 */ /* 0x000fc600078e00ff */
[----:B------:R3:W-:Y:S01]  /*0dd0*/  STG.E.U16 desc[UR6][R2.64+-0x8], R27 ;  /* 0xfffff81b02007986 */ /* 0x0007e2000c101506 */
[----:B------:R-:W-:Y:S01]  /*0de0*/  SHF.L.U32 R24, R24, 0x10, RZ ;  /* 0x0000001018187819 */ /* 0x000fe200000006ff */
[----:B------:R-:W-:-:S04]  /*0df0*/  FMUL R25, R12, R25 ;  /* 0x000000190c197220 */ /* 0x000fc80000400000 */
[----:B------:R-:W-:-:S05]  /*0e00*/  FMUL R24, R24, R25 ;  /* 0x0000001918187220 */ /* 0x000fca0000400000 */
[----:B------:R-:W-:Y:S01]  /*0e10*/  F2FP.BF16.F32.PACK_AB R24, RZ, R24 ;  /* 0x00000018ff18723e */ /* 0x000fe200000010ff */
[----:B------:R1:W-:Y:S01]  /*0e20*/  STG.E.U16 desc[UR6][R2.64+-0x6], R26 ;  /* 0xfffffa1a02007986 */ /* 0x0003e2000c101506 */
[----:B------:R-:W-:-:S03]  /*0e30*/  VIADD R14, R14, 0x8 ;  /* 0x000000080e0e7836 */ /* 0x000fc60000000000 */
[----:B------:R1:W-:Y:S04]  /*0e40*/  STG.E.U16 desc[UR6][R2.64+-0x4], R28 ;  /* 0xfffffc1c02007986 */ /* 0x0003e8000c101506 */
[----:B------:R1:W-:Y:S01]  /*0e50*/  STG.E.U16 desc[UR6][R2.64], R24 ;  /* 0x0000001802007986 */ /* 0x0003e2000c101506 */
[----:B------:R-:W-:Y:S02]  /*0e60*/  ISETP.NE.AND P1, PT, R14, RZ, PT ;  /* 0x000000ff0e00720c */ /* 0x000fe40003f25270 */
[----:B0-----:R-:W-:Y:S02]  /*0e70*/  IADD3 R8, P3, PT, R8, 0x10, RZ ;  /* 0x0000001008087810 */ /* 0x001fe40007f7e0ff */
[----:B------:R-:W-:-:S03]  /*0e80*/  IADD3 R6, P2, PT, R6, 0x10, RZ ;  /* 0x0000001006067810 */ /* 0x000fc60007f5e0ff */
[----:B------:R-:W-:Y:S01]  /*0e90*/  IMAD.X R9, RZ, RZ, R9, P3 ;  /* 0x000000ffff097224 */ /* 0x000fe200018e0609 */
[----:B------:R-:W-:Y:S01]  /*0ea0*/  IADD3.X R7, PT, PT, RZ, R7, RZ, P2, !PT ;  /* 0x00000007ff077210 */ /* 0x000fe200017fe4ff */
[----:B--2---:R-:W-:Y:S01]  /*0eb0*/  IMAD.U32 R17, R17, 0x10000, RZ ;  /* 0x0001000011117824 */ /* 0x004fe200078e00ff */
[----:B---3--:R-:W-:Y:S01]  /*0ec0*/  SHF.L.U32 R27, R20, 0x10, RZ ;  /* 0x00000010141b7819 */ /* 0x008fe200000006ff */
[----:B------:R-:W-:Y:S02]  /*0ed0*/  IMAD.U32 R20, R23, 0x10000, RZ ;  /* 0x0001000017147824 */ /* 0x000fe400078e00ff */
[----:B------:R-:W-:Y:S01]  /*0ee0*/  FMUL R17, R12, R17 ;  /* 0x000000110c117220 */ /* 0x000fe20000400000 */
[----:B------:R-:W-:Y:S01]  /*0ef0*/  IMAD.U32 R23, R22, 0x10000, RZ ;  /* 0x0001000016177824 */ /* 0x000fe200078e00ff */
[----:B----4-:R-:W-:Y:S02]  /*0f00*/  SHF.L.U32 R19, R19, 0x10, RZ ;  /* 0x0000001013137819 */ /* 0x010fe400000006ff */
[----:B-----5:R-:W-:Y:S01]  /*0f10*/  SHF.L.U32 R16, R16, 0x10, RZ ;  /* 0x0000001010107819 */ /* 0x020fe200000006ff */
[C---:B------:R-:W-:Y:S01]  /*0f20*/  FMUL R27, R12.reuse, R27 ;  /* 0x0000001b0c1b7220 */ /* 0x040fe20000400000 */
[C---:B------:R-:W-:Y:S01]  /*0f30*/  FMUL R22, R12.reuse, R23 ;  /* 0x000000170c167220 */ /* 0x040fe20000400000 */
[----:B------:R-:W-:Y:S01]  /*0f40*/  FMUL R19, R12, R19 ;  /* 0x000000130c137220 */ /* 0x000fe20000400000 */
[----:B------:R-:W-:-:S02]  /*0f50*/  IMAD.U32 R18, R18, 0x10000, RZ ;  /* 0x0001000012127824 */ /* 0x000fc400078e00ff */
[----:B------:R-:W-:Y:S01]  /*0f60*/  FMUL R16, R16, R17 ;  /* 0x0000001110107220 */ /* 0x000fe20000400000 */
[----:B------:R-:W-:Y:S02]  /*0f70*/  IMAD.U32 R21, R21, 0x10000, RZ ;  /* 0x0001000015157824 */ /* 0x000fe400078e00ff */
[----:B------:R-:W-:Y:S01]  /*0f80*/  FMUL R20, R20, R27 ;  /* 0x0000001b14147220 */ /* 0x000fe20000400000 */
[----:B------:R-:W-:Y:S01]  /*0f90*/  FMUL R18, R18, R19 ;  /* 0x0000001312127220 */ /* 0x000fe20000400000 */
[----:B------:R-:W-:Y:S01]  /*0fa0*/  F2FP.BF16.F32.PACK_AB R16, RZ, R16 ;  /* 0x00000010ff10723e */ /* 0x000fe200000010ff */
[----:B------:R-:W-:Y:S02]  /*0fb0*/  FMUL R21, R21, R22 ;  /* 0x0000001615157220 */ /* 0x000fe40000400000 */
[----:B------:R-:W-:Y:S02]  /*0fc0*/  F2FP.BF16.F32.PACK_AB R20, RZ, R20 ;  /* 0x00000014ff14723e */ /* 0x000fe400000010ff */
[----:B------:R-:W-:-:S02]  /*0fd0*/  F2FP.BF16.F32.PACK_AB R18, RZ, R18 ;  /* 0x00000012ff12723e */ /* 0x000fc400000010ff */
[----:B------:R-:W-:Y:S02]  /*0fe0*/  F2FP.BF16.F32.PACK_AB R21, RZ, R21 ;  /* 0x00000015ff15723e */ /* 0x000fe400000010ff */
[----:B------:R-:W-:Y:S01]  /*0ff0*/  PRMT R19, R16, 0x7610, R19 ;  /* 0x0000761010137816 */ /* 0x000fe20000000013 */
[----:B------:R1:W-:Y:S04]  /*1000*/  STG.E.U16 desc[UR6][R2.64+-0x2], R20 ;  /* 0xfffffe1402007986 */ /* 0x0003e8000c101506 */
[----:B------:R1:W-:Y:S04]  /*1010*/  STG.E.U16 desc[UR6][R2.64+0x2], R21 ;  /* 0x0000021502007986 */ /* 0x0003e8000c101506 */
[----:B------:R1:W-:Y:S04]  /*1020*/  STG.E.U16 desc[UR6][R2.64+0x4], R18 ;  /* 0x0000041202007986 */ /* 0x0003e8000c101506 */
[----:B------:R1:W-:Y:S01]  /*1030*/  STG.E.U16 desc[UR6][R2.64+0x6], R19 ;  /* 0x0000061302007986 */ /* 0x0003e2000c101506 */
[----:B------:R-:W-:-:S04]  /*1040*/  IADD3 R16, P4, PT, R2, 0x10, RZ ;  /* 0x0000001002107810 */ /* 0x000fc80007f9e0ff */
[----:B------:R-:W-:Y:S01]  /*1050*/  IADD3.X R17, PT, PT, RZ, R3, RZ, P4, !PT ;  /* 0x00000003ff117210 */ /* 0x000fe200027fe4ff */
[----:B------:R-:W-:Y:S08]  /*1060*/  @P1 BRA `(.L_x_34) ;  /* 0xfffffff800cc1947 */ /* 0x000ff0000383ffff */
.L_x_33:
[----:B------:R-:W-:Y:S05]  /*1070*/  @!P0 EXIT ;  /* 0x000000000000894d */ /* 0x000fea0003800000 */
[----:B------:R-:W-:Y:S02]  /*1080*/  ISETP.GE.U32.AND P0, PT, R13, 0x4, PT ;  /* 0x000000040d00780c */ /* 0x000fe40003f06070 */
[----:B-1----:R-:W-:-:S04]  /*1090*/  LOP3.LUT R21, R0, 0x3, RZ, 0xc0, !PT ;  /* 0x0000000300157812 */ /* 0x002fc800078ec0ff */
[----:B------:R-:W-:-:S07]  /*10a0*/  ISETP.NE.AND P1, PT, R21, RZ, PT ;  /* 0x000000ff1500720c */ /* 0x000fce0003f25270 */
[----:B------:R-:W-:Y:S06]  /*10b0*/  @!P0 BRA `(.L_x_35) ;  /* 0x0000000000a48947 */ /* 0x000fec0003800000 */
[----:B------:R-:W0:Y:S01]  /*10c0*/  LDC.64 R6, c[0x0][0x388] ;  /* 0x0000e200ff067b82 */ /* 0x000e220000000a00 */
[----:B------:R-:W-:-:S05]  /*10d0*/  IMAD.WIDE.U32 R18, R15, 0x2, R4 ;  /* 0x000000020f127825 */ /* 0x000fca00078e0004 */
[----:B------:R-:W2:Y:S02]  /*10e0*/  LDG.E.U16.CONSTANT R8, desc[UR6][R18.64+0x2] ;  /* 0x0000020612087981 */ /* 0x000ea4000c1e9500 */
[----:B------:R-:W1:Y:S02]  /*10f0*/  LDC.64 R2, c[0x0][0x390] ;  /* 0x0000e400ff027b82 */ /* 0x000e640000000a00 */
[----:B------:R-:W3:Y:S04]  /*1100*/  LDG.E.U16.CONSTANT R24, desc[UR6][R18.64+0x6] ;  /* 0x0000060612187981 */ /* 0x000ee8000c1e9500 */
[----:B------:R-:W4:Y:S04]  /*1110*/  LDG.E.U16.CONSTANT R22, desc[UR6][R18.64+0x4] ;  /* 0x0000040612167981 */ /* 0x000f28000c1e9500 */
[----:B------:R-:W5:Y:S01]  /*1120*/  LDG.E.U16.CONSTANT R20, desc[UR6][R18.64] ;  /* 0x0000000612147981 */ /* 0x000f62000c1e9500 */
[----:B0-----:R-:W-:-:S05]  /*1130*/  IMAD.WIDE.U32 R6, R15, 0x2, R6 ;  /* 0x000000020f067825 */ /* 0x001fca00078e0006 */
[----:B------:R-:W5:Y:S04]  /*1140*/  LDG.E.U16.CONSTANT R16, desc[UR6][R6.64+0x2] ;  /* 0x0000020606107981 */ /* 0x000f68000c1e9500 */
[----:B------:R-:W5:Y:S04]  /*1150*/  LDG.E.U16.CONSTANT R9, desc[UR6][R6.64] ;  /* 0x0000000606097981 */ /* 0x000f68000c1e9500 */
[----:B------:R-:W5:Y:S04]  /*1160*/  LDG.E.U16.CONSTANT R13, desc[UR6][R6.64+0x4] ;  /* 0x00000406060d7981 */ /* 0x000f68000c1e9500 */
[----:B------:R0:W5:Y:S01]  /*1170*/  LDG.E.U16.CONSTANT R14, desc[UR6][R6.64+0x6] ;  /* 0x00000606060e7981 */ /* 0x000162000c1e9500 */
[----:B--2---:R-:W-:Y:S01]  /*1180*/  IMAD.U32 R17, R8, 0x10000, RZ ;  /* 0x0001000008117824 */ /* 0x004fe200078e00ff */
[----:B---3--:R-:W-:-:S03]  /*1190*/  SHF.L.U32 R25, R24, 0x10, RZ ;  /* 0x0000001018197819 */ /* 0x008fc600000006ff */
[----:B------:R-:W-:Y:S01]  /*11a0*/  FMUL R17, R12, R17 ;  /* 0x000000110c117220 */ /* 0x000fe20000400000 */
[----:B----4-:R-:W-:Y:S02]  /*11b0*/  IMAD.U32 R23, R22, 0x10000, RZ ;  /* 0x0001000016177824 */ /* 0x010fe400078e00ff */
[----:B-----5:R-:W-:Y:S01]  /*11c0*/  IMAD.U32 R19, R20, 0x10000, RZ ;  /* 0x0001000014137824 */ /* 0x020fe200078e00ff */
[----:B------:R-:W-:Y:S01]  /*11d0*/  IADD3 R8, P0, PT, R10, R15, RZ ;  /* 0x0000000f0a087210 */ /* 0x000fe20007f1e0ff */
[C---:B------:R-:W-:Y:S01]  /*11e0*/  FMUL R18, R12.reuse, R23 ;  /* 0x000000170c127220 */ /* 0x040fe20000400000 */
[C---:B------:R-:W-:Y:S01]  /*11f0*/  FMUL R25, R12.reuse, R25 ;  /* 0x000000190c197220 */ /* 0x040fe20000400000 */
[----:B0-----:R-:W-:Y:S01]  /*1200*/  FMUL R6, R12, R19 ;  /* 0x000000130c067220 */ /* 0x001fe20000400000 */
[----:B------:R-:W-:Y:S02]  /*1210*/  SHF.L.U32 R16, R16, 0x10, RZ ;  /* 0x0000001010107819 */ /* 0x000fe400000006ff */
[----:B------:R-:W-:-:S03]  /*1220*/  SHF.L.U32 R9, R9, 0x10, RZ ;  /* 0x0000001009097819 */ /* 0x000fc600000006ff */
[----:B------:R-:W-:Y:S01]  /*1230*/  FMUL R17, R16, R17 ;  /* 0x0000001110117220 */ /* 0x000fe20000400000 */
[----:B------:R-:W-:Y:S02]  /*1240*/  IMAD.U32 R13, R13, 0x10000, RZ ;  /* 0x000100000d0d7824 */ /* 0x000fe400078e00ff */
[----:B------:R-:W-:Y:S01]  /*1250*/  IMAD.U32 R14, R14, 0x10000, RZ ;  /* 0x000100000e0e7824 */ /* 0x000fe200078e00ff */
[----:B------:R-:W-:Y:S01]  /*1260*/  IADD3.X R16, PT, PT, RZ, R11, RZ, P0, !PT ;  /* 0x0000000bff107210 */ /* 0x000fe200007fe4ff */
[----:B------:R-:W-:Y:S01]  /*1270*/  FMUL R13, R13, R18 ;  /* 0x000000120d0d7220 */ /* 0x000fe20000400000 */
[----:B------:R-:W-:Y:S01]  /*1280*/  FMUL R6, R9, R6 ;  /* 0x0000000609067220 */ /* 0x000fe20000400000 */
[----:B------:R-:W-:Y:S01]  /*1290*/  FMUL R14, R14, R25 ;  /* 0x000000190e0e7220 */ /* 0x000fe20000400000 */
[----:B-1----:R-:W-:Y:S02]  /*12a0*/  LEA R2, P0, R8, R2, 0x1 ;  /* 0x0000000208027211 */ /* 0x002fe400078008ff */
[----:B------:R-:W-:-:S02]  /*12b0*/  F2FP.BF16.F32.PACK_AB R17, RZ, R17 ;  /* 0x00000011ff11723e */ /* 0x000fc400000010ff */
[----:B------:R-:W-:Y:S02]  /*12c0*/  LEA.HI.X R3, R8, R3, R16, 0x1, P0 ;  /* 0x0000000308037211 */ /* 0x000fe400000f0c10 */
[----:B------:R-:W-:Y:S02]  /*12d0*/  F2FP.BF16.F32.PACK_AB R13, RZ, R13 ;  /* 0x0000000dff0d723e */ /* 0x000fe400000010ff */
[----:B------:R-:W-:Y:S02]  /*12e0*/  F2FP.BF16.F32.PACK_AB R6, RZ, R6 ;  /* 0x00000006ff06723e */ /* 0x000fe400000010ff */
[----:B------:R-:W-:Y:S01]  /*12f0*/  F2FP.BF16.F32.PACK_AB R14, RZ, R14 ;  /* 0x0000000eff0e723e */ /* 0x000fe200000010ff */
[----:B------:R0:W-:Y:S04]  /*1300*/  STG.E.U16 desc[UR6][R2.64+0x2], R17 ;  /* 0x0000021102007986 */ /* 0x0001e8000c101506 */
[----:B------:R0:W-:Y:S04]  /*1310*/  STG.E.U16 desc[UR6][R2.64+0x4], R13 ;  /* 0x0000040d02007986 */ /* 0x0001e8000c101506 */
[----:B------:R0:W-:Y:S04]  /*1320*/  STG.E.U16 desc[UR6][R2.64], R6 ;  /* 0x0000000602007986 */ /* 0x0001e8000c101506 */
[----:B------:R0:W-:Y:S01]  /*1330*/  STG.E.U16 desc[UR6][R2.64+0x6], R14 ;  /* 0x0000060e02007986 */ /* 0x0001e2000c101506 */
[----:B------:R-:W-:-:S07]  /*1340*/  IADD3 R15, PT, PT, R15, 0x4, RZ ;  /* 0x000000040f0f7810 */ /* 0x000fce0007ffe0ff */
.L_x_35:
[----:B------:R-:W-:Y:S05]  /*1350*/  @!P1 EXIT ;  /* 0x000000000000994d */ /* 0x000fea0003800000 */
[----:B------:R-:W-:Y:S02]  /*1360*/  ISETP.NE.AND P0, PT, R21, 0x1, PT ;  /* 0x000000011500780c */ /* 0x000fe40003f05270 */
[----:B------:R-:W-:-:S04]  /*1370*/  LOP3.LUT R0, R0, 0x1, RZ, 0xc0, !PT ;  /* 0x0000000100007812 */ /* 0x000fc800078ec0ff */
[----:B------:R-:W-:-:S07]  /*1380*/  ISETP.NE.U32.AND P1, PT, R0, 0x1, PT ;  /* 0x000000010000780c */ /* 0x000fce0003f25070 */
[----:B------:R-:W-:Y:S06]  /*1390*/  @!P0 BRA `(.L_x_36) ;  /* 0x0000000000648947 */ /* 0x000fec0003800000 */
[----:B0-----:R-:W0:Y:S01]  /*13a0*/  LDC.64 R2, c[0x0][0x388] ;  /* 0x0000e200ff027b82 */ /* 0x001e220000000a00 */
[----:B------:R-:W-:-:S05]  /*13b0*/  IMAD.WIDE.U32 R6, R15, 0x2, R4 ;  /* 0x000000020f067825 */ /* 0x000fca00078e0004 */
[----:B------:R-:W2:Y:S04]  /*13c0*/  LDG.E.U16.CONSTANT R16, desc[UR6][R6.64+0x2] ;  /* 0x0000020606107981 */ /* 0x000ea8000c1e9500 */
[----:B------:R-:W3:Y:S01]  /*13d0*/  LDG.E.U16.CONSTANT R0, desc[UR6][R6.64] ;  /* 0x0000000606007981 */ /* 0x000ee2000c1e9500 */
[----:B0-----:R-:W-:Y:S02]  /*13e0*/  IMAD.WIDE.U32 R8, R15, 0x2, R2 ;  /* 0x000000020f087825 */ /* 0x001fe400078e0002 */
[----:B------:R-:W0:Y:S03]  /*13f0*/  LDC.64 R2, c[0x0][0x390] ;  /* 0x0000e400ff027b82 */ /* 0x000e260000000a00 */
[----:B------:R-:W4:Y:S04]  /*1400*/  LDG.E.U16.CONSTANT R18, desc[UR6][R8.64+0x2] ;  /* 0x0000020608127981 */ /* 0x000f28000c1e9500 */
[----:B------:R-:W5:Y:S01]  /*1410*/  LDG.E.U16.CONSTANT R14, desc[UR6][R8.64] ;  /* 0x00000006080e7981 */ /* 0x000f62000c1e9500 */
[----:B--2---:R-:W-:Y:S01]  /*1420*/  SHF.L.U32 R17, R16, 0x10, RZ ;  /* 0x0000001010117819 */ /* 0x004fe200000006ff */
[----:B---3--:R-:W-:Y:S01]  /*1430*/  IMAD.U32 R13, R0, 0x10000, RZ ;  /* 0x00010000000d7824 */ /* 0x008fe200078e00ff */
[----:B------:R-:W-:-:S03]  /*1440*/  IADD3 R0, P0, PT, R10, R15, RZ ;  /* 0x0000000f0a007210 */ /* 0x000fc60007f1e0ff */
[C---:B------:R-:W-:Y:S01]  /*1450*/  FMUL R17, R12.reuse, R17 ;  /* 0x000000110c117220 */ /* 0x040fe20000400000 */
[----:B------:R-:W-:Y:S01]  /*1460*/  FMUL R13, R12, R13 ;  /* 0x0000000d0c0d7220 */ /* 0x000fe20000400000 */
[----:B------:R-:W-:Y:S01]  /*1470*/  IMAD.X R6, RZ, RZ, R11, P0 ;  /* 0x000000ffff067224 */ /* 0x000fe200000e060b */
[----:B0-----:R-:W-:Y:S02]  /*1480*/  LEA R2, P0, R0, R2, 0x1 ;  /* 0x0000000200027211 */ /* 0x001fe400078008ff */
[----:B----4-:R-:W-:Y:S01]  /*1490*/  SHF.L.U32 R18, R18, 0x10, RZ ;  /* 0x0000001012127819 */ /* 0x010fe200000006ff */
[----:B-----5:R-:W-:-:S04]  /*14a0*/  IMAD.U32 R14, R14, 0x10000, RZ ;  /* 0x000100000e0e7824 */ /* 0x020fc800078e00ff */
[----:B------:R-:W-:Y:S01]  /*14b0*/  FMUL R17, R18, R17 ;  /* 0x0000001112117220 */ /* 0x000fe20000400000 */
[----:B------:R-:W-:Y:S01]  /*14c0*/  FMUL R13, R14, R13 ;  /* 0x0000000d0e0d7220 */ /* 0x000fe20000400000 */
[----:B------:R-:W-:-:S03]  /*14d0*/  LEA.HI.X R3, R0, R3, R6, 0x1, P0 ;  /* 0x0000000300037211 */ /* 0x000fc600000f0c06 */
[----:B------:R-:W-:Y:S02]  /*14e0*/  F2FP.BF16.F32.PACK_AB R17, RZ, R17 ;  /* 0x00000011ff11723e */ /* 0x000fe400000010ff */
[----:B------:R-:W-:-:S03]  /*14f0*/  F2FP.BF16.F32.PACK_AB R13, RZ, R13 ;  /* 0x0000000dff0d723e */ /* 0x000fc600000010ff */
[----:B------:R1:W-:Y:S04]  /*1500*/  STG.E.U16 desc[UR6][R2.64+0x2], R17 ;  /* 0x0000021102007986 */ /* 0x0003e8000c101506 */
[----:B------:R1:W-:Y:S01]  /*1510*/  STG.E.U16 desc[UR6][R2.64], R13 ;  /* 0x0000000d02007986 */ /* 0x0003e2000c101506 */
[----:B------:R-:W-:-:S07]  /*1520*/  IADD3 R15, PT, PT, R15, 0x2, RZ ;  /* 0x000000020f0f7810 */ /* 0x000fce0007ffe0ff */
.L_x_36:
[----:B------:R-:W-:Y:S05]  /*1530*/  @P1 EXIT ;  /* 0x000000000000194d */ /* 0x000fea0003800000 */
[----:B0-----:R-:W0:Y:S01]  /*1540*/  LDC.64 R6, c[0x0][0x388] ;  /* 0x0000e200ff067b82 */ /* 0x001e220000000a00 */
[----:B------:R-:W-:-:S06]  /*1550*/  IMAD.WIDE.U32 R4, R15, 0x2, R4 ;  /* 0x000000020f047825 */ /* 0x000fcc00078e0004 */
[----:B------:R-:W2:Y:S01]  /*1560*/  LDG.E.U16.CONSTANT R4, desc[UR6][R4.64] ;  /* 0x0000000604047981 */ /* 0x000ea2000c1e9500 */
[----:B-1----:R-:W1:Y:S01]  /*1570*/  LDC.64 R2, c[0x0][0x390] ;  /* 0x0000e400ff027b82 */ /* 0x002e620000000a00 */
[----:B0-----:R-:W-:-:S06]  /*1580*/  IMAD.WIDE.U32 R6, R15, 0x2, R6 ;  /* 0x000000020f067825 */ /* 0x001fcc00078e0006 */
[----:B------:R-:W3:Y:S01]  /*1590*/  LDG.E.U16.CONSTANT R6, desc[UR6][R6.64] ;  /* 0x0000000606067981 */ /* 0x000ee2000c1e9500 */
[----:B------:R-:W-:-:S05]  /*15a0*/  IADD3 R10, P0, PT, R10, R15, RZ ;  /* 0x0000000f0a0a7210 */ /* 0x000fca0007f1e0ff */
[----:B------:R-:W-:Y:S01]  /*15b0*/  IMAD.X R11, RZ, RZ, R11, P0 ;  /* 0x000000ffff0b7224 */ /* 0x000fe200000e060b */
[----:B-1----:R-:W-:-:S04]  /*15c0*/  LEA R2, P0, R10, R2, 0x1 ;  /* 0x000000020a027211 */ /* 0x002fc800078008ff */
[----:B------:R-:W-:Y:S01]  /*15d0*/  LEA.HI.X R3, R10, R3, R11, 0x1, P0 ;  /* 0x000000030a037211 */ /* 0x000fe200000f0c0b */
[----:B--2---:R-:W-:-:S04]  /*15e0*/  IMAD.U32 R9, R4, 0x10000, RZ ;  /* 0x0001000004097824 */ /* 0x004fc800078e00ff */
[----:B------:R-:W-:Y:S01]  /*15f0*/  FMUL R9, R12, R9 ;  /* 0x000000090c097220 */ /* 0x000fe20000400000 */
[----:B---3--:R-:W-:-:S05]  /*1600*/  SHF.L.U32 R0, R6, 0x10, RZ ;  /* 0x0000001006007819 */ /* 0x008fca00000006ff */
[----:B------:R-:W-:-:S05]  /*1610*/  FMUL R0, R0, R9 ;  /* 0x0000000900007220 */ /* 0x000fca0000400000 */
[----:B------:R-:W-:-:S05]  /*1620*/  F2FP.BF16.F32.PACK_AB R0, RZ, R0 ;  /* 0x00000000ff00723e */ /* 0x000fca00000010ff */
[----:B------:R-:W-:Y:S01]  /*1630*/  STG.E.U16 desc[UR6][R2.64], R0 ;  /* 0x0000000002007986 */ /* 0x000fe2000c101506 */
[----:B------:R-:W-:Y:S05]  /*1640*/  EXIT ;  /* 0x000000000000794d */ /* 0x000fea0003800000 */
        .weak           $__internal_1_$__cuda_sm3x_div_rn_noftz_f32_slowpath
        .type           $__internal_1_$__cuda_sm3x_div_rn_noftz_f32_slowpath,@function
        .size           $__internal_1_$__cuda_sm3x_div_rn_noftz_f32_slowpath,(.L_x_47 - $__internal_1_$__cuda_sm3x_div_rn_noftz_f32_slowpath)
$__internal_1_$__cuda_sm3x_div_rn_noftz_f32_slowpath:
[----:B------:R-:W-:Y:S02]  /*1650*/  SHF.R.U32.HI R6, RZ, 0x17, R8 ;  /* 0x00000017ff067819 */ /* 0x000fe40000011608 */
[----:B------:R-:W-:Y:S02]  /*1660*/  SHF.R.U32.HI R0, RZ, 0x17, R3 ;  /* 0x00000017ff007819 */ /* 0x000fe40000011603 */
[----:B------:R-:W-:Y:S02]  /*1670*/  LOP3.LUT R7, R6, 0xff, RZ, 0xc0, !PT ;  /* 0x000000ff06077812 */ /* 0x000fe400078ec0ff */
[----:B------:R-:W-:Y:S02]  /*1680*/  LOP3.LUT R14, R0, 0xff, RZ, 0xc0, !PT ;  /* 0x000000ff000e7812 */ /* 0x000fe400078ec0ff */
[----:B------:R-:W-:-:S03]  /*1690*/  IADD3 R9, PT, PT, R7, -0x1, RZ ;  /* 0xffffffff07097810 */ /* 0x000fc60007ffe0ff */
[----:B------:R-:W-:Y:S01]  /*16a0*/  VIADD R12, R14, 0xffffffff ;  /* 0xffffffff0e0c7836 */ /* 0x000fe20000000000 */
[----:B------:R-:W-:-:S04]  /*16b0*/  ISETP.GT.U32.AND P0, PT, R9, 0xfd, PT ;  /* 0x000000fd0900780c */ /* 0x000fc80003f04070 */
[----:B------:R-:W-:-:S13]  /*16c0*/  ISETP.GT.U32.OR P0, PT, R12, 0xfd, P0 ;  /* 0x000000fd0c00780c */ /* 0x000fda0000704470 */
[----:B------:R-:W-:Y:S01]  /*16d0*/  @!P0 MOV R6, RZ ;  /* 0x000000ff00068202 */ /* 0x000fe20000000f00 */
[----:B------:R-:W-:Y:S06]  /*16e0*/  @!P0 BRA `(.L_x_37) ;  /* 0x0000000000608947 */ /* 0x000fec0003800000 */
[----:B------:R-:W-:Y:S01]  /*16f0*/  FSETP.GTU.FTZ.AND P0, PT, |R3|, +INF , PT ;  /* 0x7f8000000300780b */ /* 0x000fe20003f1c200 */
[----:B------:R-:W-:Y:S01]  /*1700*/  IMAD.MOV.U32 R0, RZ, RZ, R8 ;  /* 0x000000ffff007224 */ /* 0x000fe200078e0008 */
        /* <DEDUP_REMOVED lines=17> */
[----:B------:R-:W-:Y:S01]  /*1820*/  @P0 MOV R6, RZ ;  /* 0x000000ff00060202 */ /* 0x000fe20000000f00 */
[----:B------:R-:W-:Y:S02]  /*1830*/  @!P0 IMAD.MOV.U32 R6, RZ, RZ, -0x40 ;  /* 0xffffffc0ff068424 */ /* 0x000fe400078e00ff */
[----:B------:R-:W-:Y:S01]  /*1840*/  @!P0 FFMA R3, R3, 1.84467440737095516160e+19, RZ ;  /* 0x5f80000003038823 */ /* 0x000fe200000000ff */
[----:B------:R-:W-:Y:S02]  /*1850*/  @!P2 FFMA R8, R0, 1.84467440737095516160e+19, RZ ;  /* 0x5f8000000008a823 */ /* 0x000fe400000000ff */
[----:B------:R-:W-:-:S07]  /*1860*/  @!P2 IADD3 R6, PT, PT, R6, 0x40, RZ ;  /* 0x000000400606a810 */ /* 0x000fce0007ffe0ff */
.L_x_37:
[----:B------:R-:W-:-:S05]  /*1870*/  LEA R9, R7, 0xc0800000, 0x17 ;  /* 0xc080000007097811 */ /* 0x000fca00078eb8ff */
[----:B------:R-:W-:Y:S01]  /*1880*/  IMAD.IADD R9, R8, 0x1, -R9 ;  /* 0x0000000108097824 */ /* 0x000fe200078e0a09 */
[----:B------:R-:W-:-:S03]  /*1890*/  IADD3 R8, PT, PT, R14, -0x7f, RZ ;  /* 0xffffff810e087810 */ /* 0x000fc60007ffe0ff */
[----:B------:R-:W0:Y:S01]  /*18a0*/  MUFU.RCP R12, R9 ;  /* 0x00000009000c7308 */ /* 0x000e220000001000 */
[----:B------:R-:W-:Y:S01]  /*18b0*/  FADD.FTZ R13, -R9, -RZ ;  /* 0x800000ff090d7221 */ /* 0x000fe20000010100 */
[C---:B------:R-:W-:Y:S01]  /*18c0*/  IMAD R0, R8.reuse, -0x800000, R3 ;  /* 0xff80000008007824 */ /* 0x040fe200078e0203 */
[----:B------:R-:W-:-:S05]  /*18d0*/  IADD3 R7, PT, PT, R8, 0x7f, -R7 ;  /* 0x0000007f08077810 */ /* 0x000fca0007ffe807 */
[----:B------:R-:W-:Y:S02]  /*18e0*/  IMAD.IADD R7, R7, 0x1, R6 ;  /* 0x0000000107077824 */ /* 0x000fe400078e0206 */
        /* <DEDUP_REMOVED lines=21> */
[C---:B------:R-:W-:Y:S01]  /*1a40*/  IADD3 R8, PT, PT, R9.reuse, 0x20, RZ ;  /* 0x0000002009087810 */ /* 0x040fe20007ffe0ff */
[CCC-:B------:R-:W-:Y:S01]  /*1a50*/  FFMA.RM R6, R14.reuse, R12.reuse, R15.reuse ;  /* 0x0000000c0e067223 */ /* 0x1c0fe2000000400f */
[----:B------:R-:W-:Y:S02]  /*1a60*/  ISETP.NE.AND P3, PT, R9, RZ, PT ;  /* 0x000000ff0900720c */ /* 0x000fe40003f65270 */
[----:B------:R-:W-:Y:S01]  /*1a70*/  LOP3.LUT R7, R3, 0x7fffff, RZ, 0xc0, !PT ;  /* 0x007fffff03077812 */ /* 0x000fe200078ec0ff */
[----:B------:R-:W-:Y:S01]  /*1a80*/  FFMA.RP R3, R14, R12, R15 ;  /* 0x0000000c0e037223 */ /* 0x000fe2000000800f */
[----:B------:R-:W-:Y:S01]  /*1a90*/  ISETP.NE.AND P2, PT, R9, RZ, PT ;  /* 0x000000ff0900720c */ /* 0x000fe20003f45270 */
[----:B------:R-:W-:Y:S01]  /*1aa0*/  IMAD.MOV R9, RZ, RZ, -R9 ;  /* 0x000000ffff097224 */ /* 0x000fe200078e0a09 */
[----:B------:R-:W-:Y:S02]  /*1ab0*/  LOP3.LUT R7, R7, 0x800000, RZ, 0xfc, !PT ;  /* 0x0080000007077812 */ /* 0x000fe400078efcff */
[----:B------:R-:W-:-:S02]  /*1ac0*/  FSETP.NEU.FTZ.AND P0, PT, R3, R6, PT ;  /* 0x000000060300720b */ /* 0x000fc40003f1d000 */
[----:B------:R-:W-:Y:S02]  /*1ad0*/  SHF.L.U32 R8, R7, R8, RZ ;  /* 0x0000000807087219 */ /* 0x000fe400000006ff */
[----:B------:R-:W-:Y:S02]  /*1ae0*/  SEL R6, R9, RZ, P3 ;  /* 0x000000ff09067207 */ /* 0x000fe40001800000 */
[----:B------:R-:W-:Y:S02]  /*1af0*/  ISETP.NE.AND P2, PT, R8, RZ, P2 ;  /* 0x000000ff0800720c */ /* 0x000fe40001745270 */
[----:B------:R-:W-:Y:S02]  /*1b00*/  SHF.R.U32.HI R6, RZ, R6, R7 ;  /* 0x00000006ff067219 */ /* 0x000fe40000011607 */
[----:B------:R-:W-:Y:S02]  /*1b10*/  PLOP3.LUT P0, PT, P0, P2, PT, 0xf8, 0x8f ;  /* 0x00000000008f781c */ /* 0x000fe40000705f70 */
[----:B------:R-:W-:-:S02]  /*1b20*/  SHF.R.U32.HI R8, RZ, 0x1, R6 ;  /* 0x00000001ff087819 */ /* 0x000fc40000011606 */
[----:B------:R-:W-:-:S04]  /*1b30*/  SEL R3, RZ, 0x1, !P0 ;  /* 0x00000001ff037807 */ /* 0x000fc80004000000 */
[----:B------:R-:W-:-:S04]  /*1b40*/  LOP3.LUT R3, R3, 0x1, R8, 0xf8, !PT ;  /* 0x0000000103037812 */ /* 0x000fc800078ef808 */
[----:B------:R-:W-:-:S04]  /*1b50*/  LOP3.LUT R3, R3, R6, RZ, 0xc0, !PT ;  /* 0x0000000603037212 */ /* 0x000fc800078ec0ff */
[----:B------:R-:W-:-:S04]  /*1b60*/  IADD3 R3, PT, PT, R8, R3, RZ ;  /* 0x0000000308037210 */ /* 0x000fc80007ffe0ff */
[----:B------:R-:W-:Y:S01]  /*1b70*/  LOP3.LUT R0, R3, R0, RZ, 0xfc, !PT ;  /* 0x0000000003007212 */ /* 0x000fe200078efcff */
[----:B------:R-:W-:Y:S06]  /*1b80*/  BRA `(.L_x_44) ;  /* 0x0000000000347947 */ /* 0x000fec0003800000 */
.L_x_43:
[----:B------:R-:W-:-:S04]  /*1b90*/  LOP3.LUT R0, R0, 0x80000000, RZ, 0xc0, !PT ;  /* 0x8000000000007812 */ /* 0x000fc800078ec0ff */
[----:B------:R-:W-:Y:S01]  /*1ba0*/  LOP3.LUT R0, R0, 0x7f800000, RZ, 0xfc, !PT ;  /* 0x7f80000000007812 */ /* 0x000fe200078efcff */
[----:B------:R-:W-:Y:S06]  /*1bb0*/  BRA `(.L_x_44) ;  /* 0x0000000000287947 */ /* 0x000fec0003800000 */
.L_x_42:
[----:B------:R-:W-:Y:S01]  /*1bc0*/  IMAD R0, R7, 0x800000, R0 ;  /* 0x0080000007007824 */ /* 0x000fe200078e0200 */
[----:B------:R-:W-:Y:S06]  /*1bd0*/  BRA `(.L_x_44) ;  /* 0x0000000000207947 */ /* 0x000fec0003800000 */
.L_x_41:
[----:B------:R-:W-:-:S04]  /*1be0*/  LOP3.LUT R0, R8, 0x80000000, R3, 0x48, !PT ;  /* 0x8000000008007812 */ /* 0x000fc800078e4803 */
[----:B------:R-:W-:Y:S01]  /*1bf0*/  LOP3.LUT R0, R0, 0x7f800000, RZ, 0xfc, !PT ;  /* 0x7f80000000007812 */ /* 0x000fe200078efcff */
[----:B------:R-:W-:Y:S06]  /*1c00*/  BRA `(.L_x_44) ;  /* 0x0000000000147947 */ /* 0x000fec0003800000 */
.L_x_40:
[----:B------:R-:W-:Y:S01]  /*1c10*/  LOP3.LUT R0, R8, 0x80000000, R3, 0x48, !PT ;  /* 0x8000000008007812 */ /* 0x000fe200078e4803 */
[----:B------:R-:W-:Y:S06]  /*1c20*/  BRA `(.L_x_44) ;  /* 0x00000000000c7947 */ /* 0x000fec0003800000 */
.L_x_39:
[----:B------:R-:W0:Y:S01]  /*1c30*/  MUFU.RSQ R0, -QNAN ;  /* 0xffc0000000007908 */ /* 0x000e220000001400 */
[----:B------:R-:W-:Y:S05]  /*1c40*/  BRA `(.L_x_44) ;  /* 0x0000000000047947 */ /* 0x000fea0003800000 */
.L_x_38:
[----:B------:R-:W-:-:S07]  /*1c50*/  FADD.FTZ R0, R3, R0 ;  /* 0x0000000003007221 */ /* 0x000fce0000010000 */
.L_x_44:
[----:B------:R-:W-:-:S04]  /*1c60*/  HFMA2 R3, -RZ, RZ, 0, 0 ;  /* 0x00000000ff037431 */ /* 0x000fc800000001ff */
[----:B0-----:R-:W-:Y:S05]  /*1c70*/  RET.REL.NODEC R2 `(_Z26rms_norm_kernel_sequentialPK13__nv_bfloat16S1_PS_if) ;  /* 0xffffffe002e07950 */ /* 0x001fea0003c3ffff */
.L_x_45:
        /* <DEDUP_REMOVED lines=16> */
.L_x_47:


//--------------------- .nv.shared._Z20rms_norm_kernel_treePK13__nv_bfloat16S1_PS_if --------------------------
	.section	.nv.shared._Z20rms_norm_kernel_treePK13__nv_bfloat16S1_PS_if,"aw",@nobits
	.sectionflags	@""
	.align	16
.nv.shared._Z20rms_norm_kernel_treePK13__nv_bfloat16S1_PS_if:
	.zero		1040


//--------------------- .nv.shared.reserved.0     --------------------------
	.section	.nv.shared.reserved.0,"aw",@nobits
	.weak		__nv_reservedSMEM_offset_0_alias
	.size		__nv_reservedSMEM_offset_0_alias, 0, 64
	.other		__nv_reservedSMEM_offset_0_alias,@"STO_CUDA_RESERVED_SHARED STV_DEFAULT"
__nv_reservedSMEM_offset_0_alias:
	.zero		0
	.zero		64


//--------------------- .nv.shared._Z26rms_norm_kernel_sequentialPK13__nv_bfloat16S1_PS_if --------------------------
	.section	.nv.shared._Z26rms_norm_kernel_sequentialPK13__nv_bfloat16S1_PS_if,"aw",@nobits
	.sectionflags	@""
	.align	16
	.zero		1024


//--------------------- .nv.constant0._Z20rms_norm_kernel_treePK13__nv_bfloat16S1_PS_if --------------------------
	.section	.nv.constant0._Z20rms_norm_kernel_treePK13__nv_bfloat16S1_PS_if,"a",@progbits
	.sectionflags	@""
	.align	4
.nv.constant0._Z20rms_norm_kernel_treePK13__nv_bfloat16S1_PS_if:
	.zero		928


//--------------------- .nv.constant0._Z26rms_norm_kernel_sequentialPK13__nv_bfloat16S1_PS_if --------------------------
	.section	.nv.constant0._Z26rms_norm_kernel_sequentialPK13__nv_bfloat16S1_PS_if,"a",@progbits
	.sectionflags	@""
	.align	4
.nv.constant0._Z26rms_norm_kernel_sequentialPK13__nv_bfloat16S1_PS_if:
	.zero		928


//--------------------- SYMBOLS --------------------------

	.type		.nv.reservedSmem.offset0,@object
	.size		.nv.reservedSmem.offset0,0x4
	.type		.nv.reservedSmem.cap,@object
	.size		.nv.reservedSmem.cap,0x4
